//
// Generated by NVIDIA NVVM Compiler
//
// Compiler Build ID: CL-36424714
// Cuda compilation tools, release 13.0, V13.0.88
// Based on NVVM 20.0.0
//

.version 9.0
.target sm_100
.address_size 64

	// .globl	_Z12render_pixelPhP17curandStateXORWOW
.global .align 4 .b8 precalc_xorwow_matrix[102400];
.global .align 4 .b8 precalc_xorwow_offset_matrix[102400];
.global .align 4 .b8 mrg32k3aM1[2304];
.global .align 4 .b8 mrg32k3aM2[2304];
.global .align 4 .b8 mrg32k3aM1SubSeq[2016];
.global .align 4 .b8 mrg32k3aM2SubSeq[2016];
.global .align 4 .b8 mrg32k3aM1Seq[2304];
.global .align 4 .b8 mrg32k3aM2Seq[2304];
.const .align 8 .b8 __cr_lgamma_table[72];
.const .align 4 .f32 d_light_irradiance = 0f42280000;
.const .align 4 .u32 OBJ_TRI_COUNT;
.global .align 8 .u64 d_scene_objects;
.const .align 4 .b8 d_camera_position[12] = {0, 0, 22, 67, 0, 0, 200, 195, 0, 0, 22, 67};
.const .align 4 .b8 d_camera_direction[12] = {0, 0, 0, 0, 0, 0, 128, 63};
.const .align 4 .b8 d_camera_up_direction[12] = {0, 0, 0, 0, 0, 0, 0, 0, 0, 0, 128, 63};
.const .align 4 .b8 d_camera_left_direction[12] = {0, 0, 128, 63};
.const .align 4 .f32 d_camera_focal_length = 0f43480000;
.const .align 4 .f32 d_camera_width = 0f43160000;
.const .align 4 .f32 d_camera_height = 0f43160000;
.const .align 4 .f32 d_camera_pixel_width = 0f3F960000;
.const .align 4 .f32 d_camera_pixel_height = 0f3F960000;
.global .align 4 .b8 stack_dir[8388608];
.global .align 4 .b8 stack_indir_rate[8388608];
.global .align 4 .b8 __cudart_i2opi_f[24] = {65, 144, 67, 60, 153, 149, 98, 219, 192, 221, 52, 245, 209, 87, 39, 252, 41, 21, 68, 78, 110, 131, 249, 162};

.visible .entry _Z12render_pixelPhP17curandStateXORWOW(
	.param .u64 .ptr .align 1 _Z12render_pixelPhP17curandStateXORWOW_param_0,
	.param .u64 .ptr .align 1 _Z12render_pixelPhP17curandStateXORWOW_param_1
)
{
	.local .align 4 .b8 	__local_depot0[28];
	.reg .b64 	%SP;
	.reg .b64 	%SPL;
	.reg .pred 	%p<121>;
	.reg .b16 	%rs<4>;
	.reg .b32 	%r<382>;
	.reg .b32 	%f<1101>;
	.reg .b64 	%rd<102>;
	.reg .b64 	%fd<37>;

	mov.u64 	%SPL, __local_depot0;
	ld.param.u64 	%rd20, [_Z12render_pixelPhP17curandStateXORWOW_param_1];
	cvta.to.global.u64 	%rd21, %rd20;
	add.u64 	%rd1, %SPL, 0;
	add.u64 	%rd2, %SPL, 0;
	mov.u32 	%r136, %ctaid.x;
	shl.b32 	%r137, %r136, 4;
	mov.u32 	%r138, %tid.x;
	add.s32 	%r139, %r137, %r138;
	mov.u32 	%r140, %ctaid.y;
	shl.b32 	%r141, %r140, 4;
	mov.u32 	%r142, %tid.y;
	add.s32 	%r143, %r141, %r142;
	ld.const.f32 	%f193, [d_camera_left_direction];
	ld.const.f32 	%f194, [d_camera_left_direction+4];
	ld.const.f32 	%f195, [d_camera_left_direction+8];
	cvt.rn.f64.s32 	%fd1, %r139;
	add.f64 	%fd2, %fd1, 0d3FE0000000000000;
	add.f64 	%fd3, %fd2, 0dC050000000000000;
	ld.const.f32 	%f196, [d_camera_pixel_width];
	cvt.f64.f32 	%fd4, %f196;
	mul.f64 	%fd5, %fd3, %fd4;
	cvt.rn.f32.f64 	%f197, %fd5;
	ld.const.f32 	%f198, [d_camera_up_direction];
	ld.const.f32 	%f199, [d_camera_up_direction+4];
	ld.const.f32 	%f200, [d_camera_up_direction+8];
	cvt.rn.f64.u32 	%fd6, %r143;
	add.f64 	%fd7, %fd6, 0d3FE0000000000000;
	add.f64 	%fd8, %fd7, 0dC050000000000000;
	ld.const.f32 	%f201, [d_camera_pixel_height];
	cvt.f64.f32 	%fd9, %f201;
	mul.f64 	%fd10, %fd8, %fd9;
	cvt.rn.f32.f64 	%f202, %fd10;
	ld.const.f32 	%f203, [d_camera_direction];
	ld.const.f32 	%f204, [d_camera_direction+4];
	ld.const.f32 	%f205, [d_camera_direction+8];
	ld.const.f32 	%f206, [d_camera_focal_length];
	mul.f32 	%f207, %f203, %f206;
	mul.f32 	%f208, %f204, %f206;
	mul.f32 	%f209, %f205, %f206;
	fma.rn.f32 	%f210, %f198, %f202, %f207;
	fma.rn.f32 	%f211, %f199, %f202, %f208;
	fma.rn.f32 	%f212, %f200, %f202, %f209;
	fma.rn.f32 	%f213, %f193, %f197, %f210;
	fma.rn.f32 	%f214, %f194, %f197, %f211;
	fma.rn.f32 	%f215, %f195, %f197, %f212;
	ld.const.f32 	%f1, [d_camera_position];
	add.f32 	%f2, %f1, %f213;
	ld.const.f32 	%f3, [d_camera_position+4];
	add.f32 	%f216, %f3, %f214;
	ld.const.f32 	%f4, [d_camera_position+8];
	add.f32 	%f5, %f4, %f215;
	mul.wide.u32 	%rd24, %r138, 48;
	add.s64 	%rd3, %rd21, %rd24;
	add.f32 	%f217, %f216, 0f00000000;
	sub.f32 	%f6, %f217, %f3;
	ld.const.u32 	%r1, [OBJ_TRI_COUNT];
	ld.const.f32 	%f7, [d_light_irradiance];
	neg.f32 	%f8, %f6;
	ld.global.v2.u32 	{%r376, %r381}, [%rd3];
	ld.global.v2.u32 	{%r345, %r379}, [%rd3+8];
	ld.global.v2.u32 	{%r378, %r377}, [%rd3+16];
	mov.f32 	%f1099, 0f00000000;
	mov.b32 	%r323, 0;
	cvt.f64.f32 	%fd20, %f7;
$L__BB0_1:
	mov.u32 	%r347, %r379;
	mov.u32 	%r346, %r378;
	mov.u32 	%r379, %r377;
	setp.lt.s32 	%p2, %r1, 1;
	shr.u32 	%r145, %r381, 2;
	xor.b32  	%r146, %r145, %r381;
	shl.b32 	%r147, %r379, 4;
	shl.b32 	%r148, %r146, 1;
	xor.b32  	%r149, %r148, %r147;
	xor.b32  	%r150, %r149, %r146;
	xor.b32  	%r378, %r150, %r379;
	add.s32 	%r151, %r376, %r378;
	add.s32 	%r152, %r151, 362437;
	cvt.rn.f32.u32 	%f218, %r152;
	fma.rn.f32 	%f219, %f218, 0f2F800000, 0f2F000000;
	cvt.f64.f32 	%fd11, %f219;
	add.f64 	%fd12, %fd11, 0dBFE0000000000000;
	mul.f64 	%fd14, %fd12, %fd4;
	cvt.rn.f32.f64 	%f221, %fd14;
	shr.u32 	%r153, %r345, 2;
	xor.b32  	%r154, %r153, %r345;
	st.global.v2.u32 	[%rd3+8], {%r346, %r379};
	shl.b32 	%r155, %r378, 4;
	shl.b32 	%r156, %r154, 1;
	xor.b32  	%r157, %r156, %r155;
	xor.b32  	%r158, %r157, %r154;
	xor.b32  	%r377, %r158, %r378;
	st.global.v2.u32 	[%rd3+16], {%r378, %r377};
	add.s32 	%r376, %r376, 724874;
	st.global.v2.u32 	[%rd3], {%r376, %r347};
	add.s32 	%r159, %r377, %r376;
	cvt.rn.f32.u32 	%f222, %r159;
	fma.rn.f32 	%f223, %f222, 0f2F800000, 0f2F000000;
	cvt.f64.f32 	%fd15, %f223;
	add.f64 	%fd16, %fd15, 0dBFE0000000000000;
	mul.f64 	%fd18, %fd16, %fd9;
	cvt.rn.f32.f64 	%f225, %fd18;
	add.f32 	%f226, %f2, %f221;
	add.f32 	%f227, %f5, %f225;
	sub.f32 	%f10, %f226, %f1;
	sub.f32 	%f11, %f227, %f4;
	abs.f32 	%f228, %f10;
	abs.f32 	%f229, %f11;
	abs.f32 	%f230, %f6;
	add.f32 	%f231, %f228, %f230;
	add.f32 	%f232, %f231, %f229;
	min.f32 	%f233, %f228, %f230;
	max.f32 	%f234, %f228, %f230;
	min.f32 	%f235, %f234, %f229;
	max.f32 	%f236, %f234, %f229;
	mov.b32 	%r160, %f236;
	and.b32  	%r161, %r160, -33554432;
	xor.b32  	%r162, %r161, 2122317824;
	mov.b32 	%f237, %r162;
	mul.f32 	%f238, %f235, %f237;
	mul.f32 	%f239, %f233, %f237;
	mul.f32 	%f240, %f236, %f237;
	mul.f32 	%f241, %f238, %f238;
	fma.rn.f32 	%f242, %f239, %f239, %f241;
	fma.rn.f32 	%f243, %f240, %f240, %f242;
	sqrt.rn.f32 	%f244, %f243;
	or.b32  	%r163, %r161, 8388608;
	mov.b32 	%f245, %r163;
	mul.f32 	%f246, %f244, %f245;
	setp.gt.f32 	%p3, %f232, %f236;
	selp.f32 	%f247, %f246, %f232, %p3;
	setp.eq.f32 	%p4, %f236, 0f7F800000;
	rcp.rn.f32 	%f248, %f247;
	selp.f32 	%f249, 0f00000000, %f248, %p4;
	mul.f32 	%f12, %f10, %f249;
	mul.f32 	%f13, %f6, %f249;
	mul.f32 	%f14, %f11, %f249;
	mov.b32 	%r326, -1;
	@%p2 bra 	$L__BB0_7;
	neg.s32 	%r324, %r1;
	ld.global.u64 	%rd25, [d_scene_objects];
	cvta.to.global.u64 	%rd26, %rd25;
	add.s64 	%rd99, %rd26, 16;
	mov.b32 	%r326, -1;
	mov.f32 	%f1055, 0f4F000000;
	mov.b32 	%r325, 0;
$L__BB0_3:
	ld.global.f32 	%f16, [%rd99+-16];
	ld.global.f32 	%f17, [%rd99+-12];
	ld.global.f32 	%f18, [%rd99+-8];
	sub.f32 	%f251, %f16, %f1;
	sub.f32 	%f252, %f17, %f3;
	sub.f32 	%f253, %f18, %f4;
	mul.f32 	%f254, %f13, %f252;
	fma.rn.f32 	%f255, %f12, %f251, %f254;
	fma.rn.f32 	%f256, %f14, %f253, %f255;
	mul.f32 	%f257, %f12, %f256;
	mul.f32 	%f258, %f13, %f256;
	mul.f32 	%f259, %f14, %f256;
	sub.f32 	%f19, %f16, %f257;
	sub.f32 	%f20, %f17, %f258;
	sub.f32 	%f260, %f18, %f259;
	ld.global.f32 	%f21, [%rd99+-4];
	ld.global.f32 	%f22, [%rd99];
	ld.global.f32 	%f23, [%rd99+4];
	sub.f32 	%f261, %f21, %f1;
	sub.f32 	%f262, %f22, %f3;
	sub.f32 	%f263, %f23, %f4;
	mul.f32 	%f264, %f13, %f262;
	fma.rn.f32 	%f265, %f12, %f261, %f264;
	fma.rn.f32 	%f266, %f14, %f263, %f265;
	mul.f32 	%f267, %f12, %f266;
	mul.f32 	%f268, %f13, %f266;
	mul.f32 	%f269, %f14, %f266;
	sub.f32 	%f24, %f21, %f267;
	sub.f32 	%f25, %f22, %f268;
	sub.f32 	%f270, %f23, %f269;
	ld.global.f32 	%f26, [%rd99+8];
	ld.global.f32 	%f27, [%rd99+12];
	ld.global.f32 	%f28, [%rd99+16];
	sub.f32 	%f271, %f26, %f1;
	sub.f32 	%f272, %f27, %f3;
	sub.f32 	%f273, %f28, %f4;
	mul.f32 	%f274, %f13, %f272;
	fma.rn.f32 	%f275, %f12, %f271, %f274;
	fma.rn.f32 	%f276, %f14, %f273, %f275;
	mul.f32 	%f277, %f12, %f276;
	mul.f32 	%f278, %f13, %f276;
	mul.f32 	%f279, %f14, %f276;
	sub.f32 	%f29, %f26, %f277;
	sub.f32 	%f30, %f27, %f278;
	sub.f32 	%f280, %f28, %f279;
	sub.f32 	%f281, %f19, %f1;
	sub.f32 	%f282, %f20, %f3;
	sub.f32 	%f283, %f260, %f4;
	sub.f32 	%f284, %f24, %f1;
	sub.f32 	%f285, %f25, %f3;
	sub.f32 	%f286, %f270, %f4;
	sub.f32 	%f287, %f29, %f1;
	sub.f32 	%f288, %f30, %f3;
	sub.f32 	%f289, %f280, %f4;
	mul.f32 	%f290, %f282, %f286;
	mul.f32 	%f291, %f283, %f285;
	sub.f32 	%f292, %f290, %f291;
	mul.f32 	%f293, %f283, %f284;
	mul.f32 	%f294, %f281, %f286;
	sub.f32 	%f295, %f293, %f294;
	mul.f32 	%f296, %f13, %f295;
	fma.rn.f32 	%f297, %f12, %f292, %f296;
	mul.f32 	%f298, %f281, %f285;
	mul.f32 	%f299, %f282, %f284;
	sub.f32 	%f300, %f298, %f299;
	fma.rn.f32 	%f31, %f14, %f300, %f297;
	mul.f32 	%f301, %f285, %f289;
	mul.f32 	%f302, %f286, %f288;
	sub.f32 	%f303, %f301, %f302;
	mul.f32 	%f304, %f286, %f287;
	mul.f32 	%f305, %f284, %f289;
	sub.f32 	%f306, %f304, %f305;
	mul.f32 	%f307, %f13, %f306;
	fma.rn.f32 	%f308, %f12, %f303, %f307;
	mul.f32 	%f309, %f284, %f288;
	mul.f32 	%f310, %f285, %f287;
	sub.f32 	%f311, %f309, %f310;
	fma.rn.f32 	%f312, %f14, %f311, %f308;
	mul.f32 	%f313, %f283, %f288;
	mul.f32 	%f314, %f282, %f289;
	sub.f32 	%f315, %f313, %f314;
	mul.f32 	%f316, %f281, %f289;
	mul.f32 	%f317, %f283, %f287;
	sub.f32 	%f318, %f316, %f317;
	mul.f32 	%f319, %f13, %f318;
	fma.rn.f32 	%f320, %f12, %f315, %f319;
	mul.f32 	%f321, %f282, %f287;
	mul.f32 	%f322, %f281, %f288;
	sub.f32 	%f323, %f321, %f322;
	fma.rn.f32 	%f324, %f14, %f323, %f320;
	setp.gt.f32 	%p5, %f31, 0f00000000;
	setp.gt.f32 	%p6, %f312, 0f00000000;
	and.pred  	%p7, %p5, %p6;
	setp.gt.f32 	%p8, %f324, 0f00000000;
	and.pred  	%p9, %p7, %p8;
	@%p9 bra 	$L__BB0_5;
	setp.geu.f32 	%p10, %f31, 0f00000000;
	setp.geu.f32 	%p11, %f312, 0f00000000;
	or.pred  	%p12, %p10, %p11;
	setp.geu.f32 	%p13, %f324, 0f00000000;
	or.pred  	%p14, %p12, %p13;
	@%p14 bra 	$L__BB0_6;
$L__BB0_5:
	sub.f32 	%f325, %f24, %f19;
	sub.f32 	%f326, %f25, %f20;
	sub.f32 	%f327, %f29, %f19;
	sub.f32 	%f328, %f30, %f20;
	sub.f32 	%f329, %f1, %f19;
	sub.f32 	%f330, %f3, %f20;
	mul.f32 	%f331, %f325, %f328;
	mul.f32 	%f332, %f326, %f327;
	sub.f32 	%f333, %f331, %f332;
	mul.f32 	%f334, %f329, %f328;
	mul.f32 	%f335, %f330, %f327;
	sub.f32 	%f336, %f334, %f335;
	div.rn.f32 	%f337, %f336, %f333;
	mul.f32 	%f338, %f330, %f325;
	mul.f32 	%f339, %f329, %f326;
	sub.f32 	%f340, %f338, %f339;
	div.rn.f32 	%f341, %f340, %f333;
	sub.f32 	%f342, %f21, %f16;
	sub.f32 	%f343, %f22, %f17;
	sub.f32 	%f344, %f23, %f18;
	sub.f32 	%f345, %f26, %f16;
	sub.f32 	%f346, %f27, %f17;
	sub.f32 	%f347, %f28, %f18;
	fma.rn.f32 	%f348, %f337, %f342, %f16;
	fma.rn.f32 	%f349, %f341, %f345, %f348;
	fma.rn.f32 	%f350, %f337, %f343, %f17;
	fma.rn.f32 	%f351, %f341, %f346, %f350;
	fma.rn.f32 	%f352, %f337, %f344, %f18;
	fma.rn.f32 	%f353, %f341, %f347, %f352;
	sub.f32 	%f354, %f349, %f1;
	sub.f32 	%f355, %f351, %f3;
	sub.f32 	%f356, %f353, %f4;
	mul.f32 	%f357, %f13, %f355;
	fma.rn.f32 	%f358, %f12, %f354, %f357;
	fma.rn.f32 	%f359, %f14, %f356, %f358;
	setp.gt.f32 	%p15, %f359, 0f00000000;
	setp.lt.f32 	%p16, %f359, %f1055;
	and.pred  	%p17, %p15, %p16;
	selp.b32 	%r326, %r325, %r326, %p17;
	selp.f32 	%f1055, %f359, %f1055, %p17;
$L__BB0_6:
	add.s32 	%r325, %r325, 1;
	add.s32 	%r324, %r324, 1;
	setp.ne.s32 	%p18, %r324, 0;
	add.s64 	%rd99, %rd99, 56;
	@%p18 bra 	$L__BB0_3;
$L__BB0_7:
	setp.lt.s32 	%p19, %r326, 0;
	@%p19 bra 	$L__BB0_10;
	ld.global.u64 	%rd27, [d_scene_objects];
	cvta.to.global.u64 	%rd28, %rd27;
	mul.wide.u32 	%rd29, %r326, 56;
	add.s64 	%rd30, %rd28, %rd29;
	ld.global.u8 	%rs1, [%rd30+48];
	setp.eq.s16 	%p20, %rs1, 0;
	@%p20 bra 	$L__BB0_10;
	cvt.f64.f32 	%fd19, %f1099;
	fma.rn.f64 	%fd21, %fd20, 0d3F50000000000000, %fd19;
	cvt.rn.f32.f64 	%f1099, %fd21;
	mov.u32 	%r345, %r346;
	mov.u32 	%r381, %r347;
	bra.uni 	$L__BB0_70;
$L__BB0_10:
	setp.lt.s32 	%p21, %r1, 1;
	mov.b32 	%r330, -1;
	@%p21 bra 	$L__BB0_16;
	ld.global.u64 	%rd31, [d_scene_objects];
	cvta.to.global.u64 	%rd7, %rd31;
	mov.b32 	%r330, -1;
	mov.f32 	%f1057, 0f4F000000;
	mov.b32 	%r329, 0;
$L__BB0_12:
	mul.wide.u32 	%rd32, %r329, 56;
	add.s64 	%rd33, %rd7, %rd32;
	ld.global.f32 	%f41, [%rd33];
	ld.global.f32 	%f42, [%rd33+4];
	ld.global.f32 	%f43, [%rd33+8];
	sub.f32 	%f368, %f41, %f1;
	sub.f32 	%f369, %f42, %f3;
	sub.f32 	%f370, %f43, %f4;
	mul.f32 	%f371, %f13, %f369;
	fma.rn.f32 	%f372, %f12, %f368, %f371;
	fma.rn.f32 	%f373, %f14, %f370, %f372;
	mul.f32 	%f374, %f12, %f373;
	mul.f32 	%f375, %f13, %f373;
	mul.f32 	%f376, %f14, %f373;
	sub.f32 	%f44, %f41, %f374;
	sub.f32 	%f45, %f42, %f375;
	sub.f32 	%f377, %f43, %f376;
	ld.global.f32 	%f46, [%rd33+12];
	ld.global.f32 	%f47, [%rd33+16];
	ld.global.f32 	%f48, [%rd33+20];
	sub.f32 	%f378, %f46, %f1;
	sub.f32 	%f379, %f47, %f3;
	sub.f32 	%f380, %f48, %f4;
	mul.f32 	%f381, %f13, %f379;
	fma.rn.f32 	%f382, %f12, %f378, %f381;
	fma.rn.f32 	%f383, %f14, %f380, %f382;
	mul.f32 	%f384, %f12, %f383;
	mul.f32 	%f385, %f13, %f383;
	mul.f32 	%f386, %f14, %f383;
	sub.f32 	%f49, %f46, %f384;
	sub.f32 	%f50, %f47, %f385;
	sub.f32 	%f387, %f48, %f386;
	ld.global.f32 	%f51, [%rd33+24];
	ld.global.f32 	%f52, [%rd33+28];
	ld.global.f32 	%f53, [%rd33+32];
	sub.f32 	%f388, %f51, %f1;
	sub.f32 	%f389, %f52, %f3;
	sub.f32 	%f390, %f53, %f4;
	mul.f32 	%f391, %f13, %f389;
	fma.rn.f32 	%f392, %f12, %f388, %f391;
	fma.rn.f32 	%f393, %f14, %f390, %f392;
	mul.f32 	%f394, %f12, %f393;
	mul.f32 	%f395, %f13, %f393;
	mul.f32 	%f396, %f14, %f393;
	sub.f32 	%f54, %f51, %f394;
	sub.f32 	%f55, %f52, %f395;
	sub.f32 	%f397, %f53, %f396;
	sub.f32 	%f398, %f44, %f1;
	sub.f32 	%f399, %f45, %f3;
	sub.f32 	%f400, %f377, %f4;
	sub.f32 	%f401, %f49, %f1;
	sub.f32 	%f402, %f50, %f3;
	sub.f32 	%f403, %f387, %f4;
	sub.f32 	%f404, %f54, %f1;
	sub.f32 	%f405, %f55, %f3;
	sub.f32 	%f406, %f397, %f4;
	mul.f32 	%f407, %f399, %f403;
	mul.f32 	%f408, %f400, %f402;
	sub.f32 	%f409, %f407, %f408;
	mul.f32 	%f410, %f400, %f401;
	mul.f32 	%f411, %f398, %f403;
	sub.f32 	%f412, %f410, %f411;
	mul.f32 	%f413, %f13, %f412;
	fma.rn.f32 	%f414, %f12, %f409, %f413;
	mul.f32 	%f415, %f398, %f402;
	mul.f32 	%f416, %f399, %f401;
	sub.f32 	%f417, %f415, %f416;
	fma.rn.f32 	%f56, %f14, %f417, %f414;
	mul.f32 	%f418, %f402, %f406;
	mul.f32 	%f419, %f403, %f405;
	sub.f32 	%f420, %f418, %f419;
	mul.f32 	%f421, %f403, %f404;
	mul.f32 	%f422, %f401, %f406;
	sub.f32 	%f423, %f421, %f422;
	mul.f32 	%f424, %f13, %f423;
	fma.rn.f32 	%f425, %f12, %f420, %f424;
	mul.f32 	%f426, %f401, %f405;
	mul.f32 	%f427, %f402, %f404;
	sub.f32 	%f428, %f426, %f427;
	fma.rn.f32 	%f429, %f14, %f428, %f425;
	mul.f32 	%f430, %f400, %f405;
	mul.f32 	%f431, %f399, %f406;
	sub.f32 	%f432, %f430, %f431;
	mul.f32 	%f433, %f398, %f406;
	mul.f32 	%f434, %f400, %f404;
	sub.f32 	%f435, %f433, %f434;
	mul.f32 	%f436, %f13, %f435;
	fma.rn.f32 	%f437, %f12, %f432, %f436;
	mul.f32 	%f438, %f399, %f404;
	mul.f32 	%f439, %f398, %f405;
	sub.f32 	%f440, %f438, %f439;
	fma.rn.f32 	%f441, %f14, %f440, %f437;
	setp.gt.f32 	%p22, %f56, 0f00000000;
	setp.gt.f32 	%p23, %f429, 0f00000000;
	and.pred  	%p24, %p22, %p23;
	setp.gt.f32 	%p25, %f441, 0f00000000;
	and.pred  	%p26, %p24, %p25;
	@%p26 bra 	$L__BB0_14;
	setp.geu.f32 	%p27, %f56, 0f00000000;
	setp.geu.f32 	%p28, %f429, 0f00000000;
	or.pred  	%p29, %p27, %p28;
	setp.geu.f32 	%p30, %f441, 0f00000000;
	or.pred  	%p31, %p29, %p30;
	@%p31 bra 	$L__BB0_15;
$L__BB0_14:
	sub.f32 	%f442, %f49, %f44;
	sub.f32 	%f443, %f50, %f45;
	sub.f32 	%f444, %f54, %f44;
	sub.f32 	%f445, %f55, %f45;
	sub.f32 	%f446, %f1, %f44;
	sub.f32 	%f447, %f3, %f45;
	mul.f32 	%f448, %f442, %f445;
	mul.f32 	%f449, %f443, %f444;
	sub.f32 	%f450, %f448, %f449;
	mul.f32 	%f451, %f446, %f445;
	mul.f32 	%f452, %f447, %f444;
	sub.f32 	%f453, %f451, %f452;
	div.rn.f32 	%f454, %f453, %f450;
	mul.f32 	%f455, %f447, %f442;
	mul.f32 	%f456, %f446, %f443;
	sub.f32 	%f457, %f455, %f456;
	div.rn.f32 	%f458, %f457, %f450;
	sub.f32 	%f459, %f46, %f41;
	sub.f32 	%f460, %f47, %f42;
	sub.f32 	%f461, %f48, %f43;
	sub.f32 	%f462, %f51, %f41;
	sub.f32 	%f463, %f52, %f42;
	sub.f32 	%f464, %f53, %f43;
	fma.rn.f32 	%f465, %f454, %f459, %f41;
	fma.rn.f32 	%f466, %f458, %f462, %f465;
	fma.rn.f32 	%f467, %f454, %f460, %f42;
	fma.rn.f32 	%f468, %f458, %f463, %f467;
	fma.rn.f32 	%f469, %f454, %f461, %f43;
	fma.rn.f32 	%f470, %f458, %f464, %f469;
	sub.f32 	%f471, %f466, %f1;
	sub.f32 	%f472, %f468, %f3;
	sub.f32 	%f473, %f470, %f4;
	mul.f32 	%f474, %f13, %f472;
	fma.rn.f32 	%f475, %f12, %f471, %f474;
	fma.rn.f32 	%f476, %f14, %f473, %f475;
	setp.gt.f32 	%p32, %f476, 0f00000000;
	setp.lt.f32 	%p33, %f476, %f1057;
	and.pred  	%p34, %p32, %p33;
	selp.b32 	%r330, %r329, %r330, %p34;
	selp.f32 	%f1060, %f470, %f1060, %p34;
	selp.f32 	%f1059, %f468, %f1059, %p34;
	selp.f32 	%f1058, %f466, %f1058, %p34;
	selp.f32 	%f1057, %f476, %f1057, %p34;
$L__BB0_15:
	add.s32 	%r329, %r329, 1;
	setp.ne.s32 	%p35, %r329, %r1;
	@%p35 bra 	$L__BB0_12;
$L__BB0_16:
	setp.lt.s32 	%p36, %r330, 0;
	mov.u32 	%r345, %r346;
	mov.u32 	%r381, %r347;
	@%p36 bra 	$L__BB0_70;
	mov.u32 	%r170, %ctaid.y;
	shl.b32 	%r171, %r170, 11;
	mov.u32 	%r172, %tid.y;
	shl.b32 	%r173, %r172, 7;
	add.s32 	%r174, %r171, %r173;
	mov.u32 	%r175, %ctaid.x;
	shl.b32 	%r176, %r175, 4;
	mov.u32 	%r177, %tid.x;
	add.s32 	%r178, %r176, %r177;
	add.s32 	%r179, %r174, %r178;
	shl.b32 	%r373, %r179, 7;
	neg.f32 	%f1070, %f10;
	neg.f32 	%f1068, %f11;
	mov.b32 	%r339, 0;
	mov.u32 	%r343, %r377;
	mov.u32 	%r344, %r378;
	mov.u32 	%r345, %r379;
	mov.f32 	%f1069, %f8;
$L__BB0_18:
	mov.b32 	%r348, 0;
	mov.pred 	%p120, -1;
	mov.f32 	%f1098, 0f00000000;
$L__BB0_19:
	mov.pred 	%p1, %p120;
	mov.u32 	%r46, %r345;
	mov.u32 	%r381, %r344;
	mov.u32 	%r345, %r343;
	mov.u32 	%r43, %r376;
	setp.lt.s32 	%p38, %r1, 1;
	shr.u32 	%r182, %r347, 2;
	xor.b32  	%r183, %r182, %r347;
	shl.b32 	%r184, %r345, 4;
	shl.b32 	%r185, %r183, 1;
	xor.b32  	%r186, %r185, %r184;
	xor.b32  	%r187, %r186, %r183;
	xor.b32  	%r344, %r187, %r345;
	add.s32 	%r188, %r43, %r344;
	add.s32 	%r189, %r188, 362437;
	cvt.rn.f32.u32 	%f479, %r189;
	fma.rn.f32 	%f480, %f479, 0f2F800000, 0f2F000000;
	shr.u32 	%r190, %r346, 2;
	xor.b32  	%r191, %r190, %r346;
	st.global.v2.u32 	[%rd3+8], {%r381, %r345};
	shl.b32 	%r192, %r344, 4;
	shl.b32 	%r193, %r191, 1;
	xor.b32  	%r194, %r193, %r192;
	xor.b32  	%r195, %r194, %r191;
	xor.b32  	%r343, %r195, %r344;
	st.global.v2.u32 	[%rd3+16], {%r344, %r343};
	add.s32 	%r196, %r43, 724874;
	st.global.v2.u32 	[%rd3], {%r196, %r46};
	add.s32 	%r197, %r343, %r196;
	cvt.rn.f32.u32 	%f481, %r197;
	fma.rn.f32 	%f482, %f481, 0f2F800000, 0f2F000000;
	add.f32 	%f483, %f480, %f482;
	setp.gt.f32 	%p39, %f483, 0f3F800000;
	mov.f32 	%f484, 0f3F800000;
	sub.f32 	%f485, %f484, %f480;
	sub.f32 	%f486, %f484, %f482;
	selp.f32 	%f487, %f485, %f480, %p39;
	selp.f32 	%f488, %f486, %f482, %p39;
	ld.global.u64 	%rd34, [d_scene_objects];
	cvta.to.global.u64 	%rd8, %rd34;
	mul.wide.u32 	%rd35, %r348, 56;
	add.s64 	%rd36, %rd8, %rd35;
	ld.global.f32 	%f489, [%rd36];
	ld.global.f32 	%f490, [%rd36+4];
	ld.global.f32 	%f491, [%rd36+8];
	ld.global.f32 	%f492, [%rd36+12];
	ld.global.f32 	%f493, [%rd36+16];
	ld.global.f32 	%f494, [%rd36+20];
	sub.f32 	%f82, %f492, %f489;
	sub.f32 	%f83, %f493, %f490;
	sub.f32 	%f84, %f494, %f491;
	ld.global.f32 	%f495, [%rd36+24];
	ld.global.f32 	%f496, [%rd36+28];
	ld.global.f32 	%f497, [%rd36+32];
	sub.f32 	%f85, %f495, %f489;
	sub.f32 	%f86, %f496, %f490;
	sub.f32 	%f87, %f497, %f491;
	mul.f32 	%f498, %f488, %f85;
	mul.f32 	%f499, %f488, %f86;
	mul.f32 	%f500, %f488, %f87;
	fma.rn.f32 	%f501, %f487, %f82, %f498;
	fma.rn.f32 	%f502, %f487, %f83, %f499;
	fma.rn.f32 	%f503, %f487, %f84, %f500;
	add.f32 	%f504, %f489, %f501;
	add.f32 	%f505, %f490, %f502;
	add.f32 	%f506, %f491, %f503;
	sub.f32 	%f88, %f504, %f1058;
	sub.f32 	%f89, %f505, %f1059;
	sub.f32 	%f90, %f506, %f1060;
	abs.f32 	%f507, %f88;
	abs.f32 	%f508, %f89;
	abs.f32 	%f509, %f90;
	add.f32 	%f510, %f507, %f508;
	add.f32 	%f511, %f510, %f509;
	min.f32 	%f512, %f507, %f508;
	max.f32 	%f513, %f507, %f508;
	min.f32 	%f514, %f513, %f509;
	max.f32 	%f515, %f513, %f509;
	mov.b32 	%r198, %f515;
	and.b32  	%r199, %r198, -33554432;
	xor.b32  	%r200, %r199, 2122317824;
	mov.b32 	%f516, %r200;
	mul.f32 	%f517, %f514, %f516;
	mul.f32 	%f518, %f512, %f516;
	mul.f32 	%f519, %f515, %f516;
	mul.f32 	%f520, %f517, %f517;
	fma.rn.f32 	%f521, %f518, %f518, %f520;
	fma.rn.f32 	%f522, %f519, %f519, %f521;
	sqrt.rn.f32 	%f523, %f522;
	or.b32  	%r201, %r199, 8388608;
	mov.b32 	%f524, %r201;
	mul.f32 	%f525, %f523, %f524;
	setp.gt.f32 	%p40, %f511, %f515;
	selp.f32 	%f526, %f525, %f511, %p40;
	setp.eq.f32 	%p41, %f515, 0f7F800000;
	rcp.rn.f32 	%f527, %f526;
	selp.f32 	%f528, 0f00000000, %f527, %p41;
	mul.f32 	%f91, %f88, %f528;
	mul.f32 	%f92, %f89, %f528;
	mul.f32 	%f93, %f90, %f528;
	mov.b32 	%r350, -1;
	@%p38 bra 	$L__BB0_25;
	mov.b32 	%r350, -1;
	mov.f32 	%f1075, 0f4F000000;
	mov.b32 	%r349, 0;
$L__BB0_21:
	mul.wide.u32 	%rd37, %r349, 56;
	add.s64 	%rd38, %rd8, %rd37;
	ld.global.f32 	%f95, [%rd38];
	ld.global.f32 	%f96, [%rd38+4];
	ld.global.f32 	%f97, [%rd38+8];
	sub.f32 	%f530, %f95, %f1058;
	sub.f32 	%f531, %f96, %f1059;
	sub.f32 	%f532, %f97, %f1060;
	mul.f32 	%f533, %f92, %f531;
	fma.rn.f32 	%f534, %f91, %f530, %f533;
	fma.rn.f32 	%f535, %f93, %f532, %f534;
	mul.f32 	%f536, %f91, %f535;
	mul.f32 	%f537, %f92, %f535;
	mul.f32 	%f538, %f93, %f535;
	sub.f32 	%f98, %f95, %f536;
	sub.f32 	%f99, %f96, %f537;
	sub.f32 	%f539, %f97, %f538;
	ld.global.f32 	%f100, [%rd38+12];
	ld.global.f32 	%f101, [%rd38+16];
	ld.global.f32 	%f102, [%rd38+20];
	sub.f32 	%f540, %f100, %f1058;
	sub.f32 	%f541, %f101, %f1059;
	sub.f32 	%f542, %f102, %f1060;
	mul.f32 	%f543, %f92, %f541;
	fma.rn.f32 	%f544, %f91, %f540, %f543;
	fma.rn.f32 	%f545, %f93, %f542, %f544;
	mul.f32 	%f546, %f91, %f545;
	mul.f32 	%f547, %f92, %f545;
	mul.f32 	%f548, %f93, %f545;
	sub.f32 	%f103, %f100, %f546;
	sub.f32 	%f104, %f101, %f547;
	sub.f32 	%f549, %f102, %f548;
	ld.global.f32 	%f105, [%rd38+24];
	ld.global.f32 	%f106, [%rd38+28];
	ld.global.f32 	%f107, [%rd38+32];
	sub.f32 	%f550, %f105, %f1058;
	sub.f32 	%f551, %f106, %f1059;
	sub.f32 	%f552, %f107, %f1060;
	mul.f32 	%f553, %f92, %f551;
	fma.rn.f32 	%f554, %f91, %f550, %f553;
	fma.rn.f32 	%f555, %f93, %f552, %f554;
	mul.f32 	%f556, %f91, %f555;
	mul.f32 	%f557, %f92, %f555;
	mul.f32 	%f558, %f93, %f555;
	sub.f32 	%f108, %f105, %f556;
	sub.f32 	%f109, %f106, %f557;
	sub.f32 	%f559, %f107, %f558;
	sub.f32 	%f560, %f98, %f1058;
	sub.f32 	%f561, %f99, %f1059;
	sub.f32 	%f562, %f539, %f1060;
	sub.f32 	%f563, %f103, %f1058;
	sub.f32 	%f564, %f104, %f1059;
	sub.f32 	%f565, %f549, %f1060;
	sub.f32 	%f566, %f108, %f1058;
	sub.f32 	%f567, %f109, %f1059;
	sub.f32 	%f568, %f559, %f1060;
	mul.f32 	%f569, %f561, %f565;
	mul.f32 	%f570, %f562, %f564;
	sub.f32 	%f571, %f569, %f570;
	mul.f32 	%f572, %f562, %f563;
	mul.f32 	%f573, %f560, %f565;
	sub.f32 	%f574, %f572, %f573;
	mul.f32 	%f575, %f92, %f574;
	fma.rn.f32 	%f576, %f91, %f571, %f575;
	mul.f32 	%f577, %f560, %f564;
	mul.f32 	%f578, %f561, %f563;
	sub.f32 	%f579, %f577, %f578;
	fma.rn.f32 	%f110, %f93, %f579, %f576;
	mul.f32 	%f580, %f564, %f568;
	mul.f32 	%f581, %f565, %f567;
	sub.f32 	%f582, %f580, %f581;
	mul.f32 	%f583, %f565, %f566;
	mul.f32 	%f584, %f563, %f568;
	sub.f32 	%f585, %f583, %f584;
	mul.f32 	%f586, %f92, %f585;
	fma.rn.f32 	%f587, %f91, %f582, %f586;
	mul.f32 	%f588, %f563, %f567;
	mul.f32 	%f589, %f564, %f566;
	sub.f32 	%f590, %f588, %f589;
	fma.rn.f32 	%f591, %f93, %f590, %f587;
	mul.f32 	%f592, %f562, %f567;
	mul.f32 	%f593, %f561, %f568;
	sub.f32 	%f594, %f592, %f593;
	mul.f32 	%f595, %f560, %f568;
	mul.f32 	%f596, %f562, %f566;
	sub.f32 	%f597, %f595, %f596;
	mul.f32 	%f598, %f92, %f597;
	fma.rn.f32 	%f599, %f91, %f594, %f598;
	mul.f32 	%f600, %f561, %f566;
	mul.f32 	%f601, %f560, %f567;
	sub.f32 	%f602, %f600, %f601;
	fma.rn.f32 	%f603, %f93, %f602, %f599;
	setp.gt.f32 	%p42, %f110, 0f00000000;
	setp.gt.f32 	%p43, %f591, 0f00000000;
	and.pred  	%p44, %p42, %p43;
	setp.gt.f32 	%p45, %f603, 0f00000000;
	and.pred  	%p46, %p44, %p45;
	@%p46 bra 	$L__BB0_23;
	setp.geu.f32 	%p47, %f110, 0f00000000;
	setp.geu.f32 	%p48, %f591, 0f00000000;
	or.pred  	%p49, %p47, %p48;
	setp.geu.f32 	%p50, %f603, 0f00000000;
	or.pred  	%p51, %p49, %p50;
	@%p51 bra 	$L__BB0_24;
$L__BB0_23:
	sub.f32 	%f604, %f103, %f98;
	sub.f32 	%f605, %f104, %f99;
	sub.f32 	%f606, %f108, %f98;
	sub.f32 	%f607, %f109, %f99;
	sub.f32 	%f608, %f1058, %f98;
	sub.f32 	%f609, %f1059, %f99;
	mul.f32 	%f610, %f604, %f607;
	mul.f32 	%f611, %f605, %f606;
	sub.f32 	%f612, %f610, %f611;
	mul.f32 	%f613, %f608, %f607;
	mul.f32 	%f614, %f609, %f606;
	sub.f32 	%f615, %f613, %f614;
	div.rn.f32 	%f616, %f615, %f612;
	mul.f32 	%f617, %f609, %f604;
	mul.f32 	%f618, %f608, %f605;
	sub.f32 	%f619, %f617, %f618;
	div.rn.f32 	%f620, %f619, %f612;
	sub.f32 	%f621, %f100, %f95;
	sub.f32 	%f622, %f101, %f96;
	sub.f32 	%f623, %f102, %f97;
	sub.f32 	%f624, %f105, %f95;
	sub.f32 	%f625, %f106, %f96;
	sub.f32 	%f626, %f107, %f97;
	fma.rn.f32 	%f627, %f616, %f621, %f95;
	fma.rn.f32 	%f628, %f620, %f624, %f627;
	fma.rn.f32 	%f629, %f616, %f622, %f96;
	fma.rn.f32 	%f630, %f620, %f625, %f629;
	fma.rn.f32 	%f631, %f616, %f623, %f97;
	fma.rn.f32 	%f632, %f620, %f626, %f631;
	sub.f32 	%f633, %f628, %f1058;
	sub.f32 	%f634, %f630, %f1059;
	sub.f32 	%f635, %f632, %f1060;
	mul.f32 	%f636, %f92, %f634;
	fma.rn.f32 	%f637, %f91, %f633, %f636;
	fma.rn.f32 	%f638, %f93, %f635, %f637;
	setp.gt.f32 	%p52, %f638, 0f00000000;
	setp.lt.f32 	%p53, %f638, %f1075;
	and.pred  	%p54, %p52, %p53;
	selp.b32 	%r350, %r349, %r350, %p54;
	selp.f32 	%f1075, %f638, %f1075, %p54;
$L__BB0_24:
	add.s32 	%r349, %r349, 1;
	setp.ne.s32 	%p55, %r349, %r1;
	@%p55 bra 	$L__BB0_21;
$L__BB0_25:
	setp.ne.s32 	%p56, %r350, %r348;
	@%p56 bra 	$L__BB0_27;
	mul.f32 	%f640, %f89, %f89;
	fma.rn.f32 	%f641, %f88, %f88, %f640;
	fma.rn.f32 	%f642, %f90, %f90, %f641;
	mul.wide.u32 	%rd39, %r330, 56;
	add.s64 	%rd40, %rd8, %rd39;
	ld.global.f32 	%f643, [%rd40+52];
	mul.f32 	%f644, %f7, %f643;
	ld.global.f32 	%f645, [%rd40+36];
	ld.global.f32 	%f646, [%rd40+40];
	ld.global.f32 	%f647, [%rd40+44];
	mul.f32 	%f648, %f89, %f646;
	fma.rn.f32 	%f649, %f88, %f645, %f648;
	fma.rn.f32 	%f650, %f90, %f647, %f649;
	mul.wide.u32 	%rd41, %r348, 56;
	add.s64 	%rd42, %rd8, %rd41;
	ld.global.f32 	%f651, [%rd42+36];
	ld.global.f32 	%f652, [%rd42+40];
	ld.global.f32 	%f653, [%rd42+44];
	mul.f32 	%f654, %f89, %f652;
	fma.rn.f32 	%f655, %f88, %f651, %f654;
	fma.rn.f32 	%f656, %f90, %f653, %f655;
	mul.f32 	%f657, %f650, %f656;
	abs.f32 	%f658, %f657;
	mul.f32 	%f659, %f644, %f658;
	div.rn.f32 	%f660, %f659, %f642;
	div.rn.f32 	%f661, %f660, %f642;
	mul.f32 	%f662, %f83, %f87;
	mul.f32 	%f663, %f84, %f86;
	sub.f32 	%f664, %f662, %f663;
	mul.f32 	%f665, %f84, %f85;
	mul.f32 	%f666, %f82, %f87;
	sub.f32 	%f667, %f665, %f666;
	mul.f32 	%f668, %f82, %f86;
	mul.f32 	%f669, %f83, %f85;
	sub.f32 	%f670, %f668, %f669;
	abs.f32 	%f671, %f664;
	abs.f32 	%f672, %f667;
	abs.f32 	%f673, %f670;
	add.f32 	%f674, %f671, %f672;
	add.f32 	%f675, %f673, %f674;
	min.f32 	%f676, %f671, %f672;
	max.f32 	%f677, %f671, %f672;
	min.f32 	%f678, %f677, %f673;
	max.f32 	%f679, %f677, %f673;
	mov.b32 	%r204, %f679;
	and.b32  	%r205, %r204, -33554432;
	xor.b32  	%r206, %r205, 2122317824;
	mov.b32 	%f680, %r206;
	mul.f32 	%f681, %f678, %f680;
	mul.f32 	%f682, %f676, %f680;
	mul.f32 	%f683, %f679, %f680;
	mul.f32 	%f684, %f681, %f681;
	fma.rn.f32 	%f685, %f682, %f682, %f684;
	fma.rn.f32 	%f686, %f683, %f683, %f685;
	sqrt.rn.f32 	%f687, %f686;
	or.b32  	%r207, %r205, 8388608;
	mov.b32 	%f688, %r207;
	mul.f32 	%f689, %f687, %f688;
	setp.gt.f32 	%p57, %f675, %f679;
	selp.f32 	%f690, %f689, %f675, %p57;
	setp.eq.f32 	%p58, %f679, 0f7F800000;
	mul.f32 	%f691, %f690, 0f3F000000;
	selp.f32 	%f692, 0f7F800000, %f691, %p58;
	fma.rn.f32 	%f1098, %f661, %f692, %f1098;
$L__BB0_27:
	add.s32 	%r376, %r43, 724874;
	mov.b32 	%r348, 1;
	mov.pred 	%p120, 0;
	mov.u32 	%r346, %r381;
	mov.u32 	%r347, %r46;
	@%p1 bra 	$L__BB0_19;
	shr.u32 	%r209, %r46, 2;
	xor.b32  	%r210, %r209, %r46;
	st.global.v2.u32 	[%rd3+8], {%r345, %r344};
	shl.b32 	%r211, %r343, 4;
	shl.b32 	%r212, %r210, 1;
	xor.b32  	%r213, %r212, %r211;
	xor.b32  	%r214, %r213, %r210;
	xor.b32  	%r63, %r214, %r343;
	st.global.v2.u32 	[%rd3+16], {%r343, %r63};
	add.s32 	%r376, %r43, 1087311;
	st.global.v2.u32 	[%rd3], {%r376, %r381};
	add.s32 	%r215, %r63, %r376;
	cvt.rn.f32.u32 	%f693, %r215;
	fma.rn.f32 	%f694, %f693, 0f2F800000, 0f2F000000;
	cvt.f64.f32 	%fd22, %f694;
	setp.geu.f64 	%p60, %fd22, 0d3FECCCCCCCCCCCCD;
	mov.u32 	%r377, %r63;
	mov.u32 	%r378, %r343;
	mov.u32 	%r379, %r344;
	@%p60 bra 	$L__BB0_55;
	shr.u32 	%r216, %r381, 2;
	xor.b32  	%r217, %r216, %r381;
	shl.b32 	%r218, %r63, 4;
	shl.b32 	%r219, %r217, 1;
	xor.b32  	%r220, %r219, %r218;
	xor.b32  	%r221, %r220, %r217;
	xor.b32  	%r378, %r221, %r63;
	add.s32 	%r222, %r43, %r378;
	add.s32 	%r223, %r222, 1449748;
	cvt.rn.f32.u32 	%f695, %r223;
	fma.rn.f32 	%f117, %f695, 0f2F800000, 0f2F000000;
	shr.u32 	%r224, %r345, 2;
	xor.b32  	%r225, %r224, %r345;
	st.global.v2.u32 	[%rd3+8], {%r343, %r63};
	shl.b32 	%r226, %r378, 4;
	shl.b32 	%r227, %r225, 1;
	xor.b32  	%r228, %r227, %r226;
	xor.b32  	%r229, %r228, %r225;
	xor.b32  	%r377, %r229, %r378;
	st.global.v2.u32 	[%rd3+16], {%r378, %r377};
	add.s32 	%r376, %r43, 1812185;
	st.global.v2.u32 	[%rd3], {%r376, %r344};
	add.s32 	%r230, %r377, %r376;
	cvt.rn.f32.u32 	%f696, %r230;
	fma.rn.f32 	%f697, %f696, 0f2F800000, 0f2F000000;
	cvt.f64.f32 	%fd23, %f697;
	mul.f64 	%fd24, %fd23, 0d401921FB4D12D84A;
	cvt.rn.f32.f64 	%f118, %fd24;
	mul.f32 	%f698, %f118, 0f3F22F983;
	cvt.rni.s32.f32 	%r360, %f698;
	cvt.rn.f32.s32 	%f699, %r360;
	fma.rn.f32 	%f700, %f699, 0fBFC90FDA, %f118;
	fma.rn.f32 	%f701, %f699, 0fB3A22168, %f700;
	fma.rn.f32 	%f1079, %f699, 0fA7C234C5, %f701;
	abs.f32 	%f120, %f118;
	setp.ltu.f32 	%p61, %f120, 0f47CE4780;
	mov.u32 	%r356, %r360;
	mov.f32 	%f1078, %f1079;
	@%p61 bra 	$L__BB0_37;
	setp.neu.f32 	%p62, %f120, 0f7F800000;
	@%p62 bra 	$L__BB0_32;
	mov.f32 	%f704, 0f00000000;
	mul.rn.f32 	%f1078, %f118, %f704;
	mov.b32 	%r356, 0;
	bra.uni 	$L__BB0_37;
$L__BB0_32:
	mov.b32 	%r69, %f118;
	shl.b32 	%r232, %r69, 8;
	or.b32  	%r70, %r232, -2147483648;
	mov.b64 	%rd100, 0;
	mov.b32 	%r353, 0;
$L__BB0_33:
	.pragma "nounroll";
	mul.wide.u32 	%rd44, %r353, 4;
	mov.u64 	%rd45, __cudart_i2opi_f;
	add.s64 	%rd46, %rd45, %rd44;
	ld.global.nc.u32 	%r233, [%rd46];
	mad.wide.u32 	%rd47, %r233, %r70, %rd100;
	shr.u64 	%rd100, %rd47, 32;
	add.s64 	%rd48, %rd2, %rd44;
	st.local.u32 	[%rd48], %rd47;
	add.s32 	%r353, %r353, 1;
	setp.ne.s32 	%p63, %r353, 6;
	@%p63 bra 	$L__BB0_33;
	shr.u32 	%r234, %r69, 23;
	st.local.u32 	[%rd2+24], %rd100;
	and.b32  	%r73, %r234, 31;
	and.b32  	%r235, %r234, 224;
	add.s32 	%r236, %r235, -128;
	shr.u32 	%r237, %r236, 5;
	mul.wide.u32 	%rd49, %r237, 4;
	sub.s64 	%rd11, %rd2, %rd49;
	ld.local.u32 	%r354, [%rd11+24];
	ld.local.u32 	%r355, [%rd11+20];
	setp.eq.s32 	%p64, %r73, 0;
	@%p64 bra 	$L__BB0_36;
	shf.l.wrap.b32 	%r354, %r355, %r354, %r73;
	ld.local.u32 	%r238, [%rd11+16];
	shf.l.wrap.b32 	%r355, %r238, %r355, %r73;
$L__BB0_36:
	shr.u32 	%r239, %r354, 30;
	shf.l.wrap.b32 	%r240, %r355, %r354, 2;
	shl.b32 	%r241, %r355, 2;
	shr.u32 	%r242, %r240, 31;
	add.s32 	%r243, %r242, %r239;
	neg.s32 	%r244, %r243;
	setp.lt.s32 	%p65, %r69, 0;
	selp.b32 	%r356, %r244, %r243, %p65;
	xor.b32  	%r245, %r240, %r69;
	shr.s32 	%r246, %r240, 31;
	xor.b32  	%r247, %r246, %r240;
	xor.b32  	%r248, %r246, %r241;
	cvt.u64.u32 	%rd50, %r247;
	shl.b64 	%rd51, %rd50, 32;
	cvt.u64.u32 	%rd52, %r248;
	or.b64  	%rd53, %rd51, %rd52;
	cvt.rn.f64.s64 	%fd25, %rd53;
	mul.f64 	%fd26, %fd25, 0d3BF921FB54442D19;
	cvt.rn.f32.f64 	%f702, %fd26;
	neg.f32 	%f703, %f702;
	setp.lt.s32 	%p66, %r245, 0;
	selp.f32 	%f1078, %f703, %f702, %p66;
$L__BB0_37:
	setp.ltu.f32 	%p67, %f120, 0f47CE4780;
	add.s32 	%r250, %r356, 1;
	mul.rn.f32 	%f705, %f1078, %f1078;
	and.b32  	%r251, %r356, 1;
	setp.eq.b32 	%p68, %r251, 1;
	selp.f32 	%f706, %f1078, 0f3F800000, %p68;
	fma.rn.f32 	%f707, %f705, %f706, 0f00000000;
	fma.rn.f32 	%f708, %f705, 0f37CBAC00, 0fBAB607ED;
	selp.f32 	%f709, 0fB94D4153, %f708, %p68;
	selp.f32 	%f710, 0f3C0885E4, 0f3D2AAABB, %p68;
	fma.rn.f32 	%f711, %f709, %f705, %f710;
	selp.f32 	%f712, 0fBE2AAAA8, 0fBEFFFFFF, %p68;
	fma.rn.f32 	%f713, %f711, %f705, %f712;
	fma.rn.f32 	%f714, %f713, %f707, %f706;
	and.b32  	%r252, %r250, 2;
	setp.eq.s32 	%p69, %r252, 0;
	mov.f32 	%f715, 0f00000000;
	sub.f32 	%f716, %f715, %f714;
	selp.f32 	%f124, %f714, %f716, %p69;
	@%p67 bra 	$L__BB0_45;
	setp.neu.f32 	%p70, %f120, 0f7F800000;
	@%p70 bra 	$L__BB0_40;
	mov.f32 	%f719, 0f00000000;
	mul.rn.f32 	%f1079, %f118, %f719;
	mov.b32 	%r360, 0;
	bra.uni 	$L__BB0_45;
$L__BB0_40:
	mov.b32 	%r82, %f118;
	shl.b32 	%r254, %r82, 8;
	or.b32  	%r83, %r254, -2147483648;
	mov.b64 	%rd101, 0;
	mov.b32 	%r357, 0;
$L__BB0_41:
	.pragma "nounroll";
	mul.wide.u32 	%rd55, %r357, 4;
	mov.u64 	%rd56, __cudart_i2opi_f;
	add.s64 	%rd57, %rd56, %rd55;
	ld.global.nc.u32 	%r255, [%rd57];
	mad.wide.u32 	%rd58, %r255, %r83, %rd101;
	shr.u64 	%rd101, %rd58, 32;
	add.s64 	%rd59, %rd1, %rd55;
	st.local.u32 	[%rd59], %rd58;
	add.s32 	%r357, %r357, 1;
	setp.ne.s32 	%p71, %r357, 6;
	@%p71 bra 	$L__BB0_41;
	shr.u32 	%r256, %r82, 23;
	st.local.u32 	[%rd1+24], %rd101;
	and.b32  	%r86, %r256, 31;
	and.b32  	%r257, %r256, 224;
	add.s32 	%r258, %r257, -128;
	shr.u32 	%r259, %r258, 5;
	mul.wide.u32 	%rd60, %r259, 4;
	sub.s64 	%rd14, %rd1, %rd60;
	ld.local.u32 	%r358, [%rd14+24];
	ld.local.u32 	%r359, [%rd14+20];
	setp.eq.s32 	%p72, %r86, 0;
	@%p72 bra 	$L__BB0_44;
	shf.l.wrap.b32 	%r358, %r359, %r358, %r86;
	ld.local.u32 	%r260, [%rd14+16];
	shf.l.wrap.b32 	%r359, %r260, %r359, %r86;
$L__BB0_44:
	shr.u32 	%r261, %r358, 30;
	shf.l.wrap.b32 	%r262, %r359, %r358, 2;
	shl.b32 	%r263, %r359, 2;
	shr.u32 	%r264, %r262, 31;
	add.s32 	%r265, %r264, %r261;
	neg.s32 	%r266, %r265;
	setp.lt.s32 	%p73, %r82, 0;
	selp.b32 	%r360, %r266, %r265, %p73;
	xor.b32  	%r267, %r262, %r82;
	shr.s32 	%r268, %r262, 31;
	xor.b32  	%r269, %r268, %r262;
	xor.b32  	%r270, %r268, %r263;
	cvt.u64.u32 	%rd61, %r269;
	shl.b64 	%rd62, %rd61, 32;
	cvt.u64.u32 	%rd63, %r270;
	or.b64  	%rd64, %rd62, %rd63;
	cvt.rn.f64.s64 	%fd27, %rd64;
	mul.f64 	%fd28, %fd27, 0d3BF921FB54442D19;
	cvt.rn.f32.f64 	%f717, %fd28;
	neg.f32 	%f718, %f717;
	setp.lt.s32 	%p74, %r267, 0;
	selp.f32 	%f1079, %f718, %f717, %p74;
$L__BB0_45:
	cvt.f64.f32 	%fd29, %f117;
	add.f64 	%fd30, %fd29, 0dBFE0000000000000;
	add.f64 	%fd31, %fd30, %fd30;
	cvt.rn.f32.f64 	%f723, %fd31;
	mul.f32 	%f724, %f723, %f723;
	mov.f32 	%f725, 0f3F800000;
	sub.f32 	%f726, %f725, %f724;
	sqrt.rn.f32 	%f727, %f726;
	mul.f32 	%f728, %f727, %f124;
	setp.lt.s32 	%p75, %r1, 1;
	mul.rn.f32 	%f729, %f1079, %f1079;
	and.b32  	%r273, %r360, 1;
	setp.eq.b32 	%p76, %r273, 1;
	selp.f32 	%f730, 0f3F800000, %f1079, %p76;
	fma.rn.f32 	%f731, %f729, %f730, 0f00000000;
	fma.rn.f32 	%f732, %f729, 0f37CBAC00, 0fBAB607ED;
	selp.f32 	%f733, %f732, 0fB94D4153, %p76;
	selp.f32 	%f734, 0f3D2AAABB, 0f3C0885E4, %p76;
	fma.rn.f32 	%f735, %f733, %f729, %f734;
	selp.f32 	%f736, 0fBEFFFFFF, 0fBE2AAAA8, %p76;
	fma.rn.f32 	%f737, %f735, %f729, %f736;
	fma.rn.f32 	%f738, %f737, %f731, %f730;
	and.b32  	%r274, %r360, 2;
	setp.eq.s32 	%p77, %r274, 0;
	mov.f32 	%f739, 0f00000000;
	sub.f32 	%f740, %f739, %f738;
	selp.f32 	%f741, %f738, %f740, %p77;
	mul.f32 	%f742, %f727, %f741;
	ld.global.u64 	%rd65, [d_scene_objects];
	cvta.to.global.u64 	%rd15, %rd65;
	mul.wide.u32 	%rd66, %r330, 56;
	add.s64 	%rd67, %rd15, %rd66;
	ld.global.f32 	%f743, [%rd67+36];
	ld.global.f32 	%f744, [%rd67+40];
	ld.global.f32 	%f745, [%rd67+44];
	mul.f32 	%f746, %f744, %f742;
	fma.rn.f32 	%f747, %f728, %f743, %f746;
	fma.rn.f32 	%f748, %f745, %f723, %f747;
	mul.f32 	%f749, %f1069, %f744;
	fma.rn.f32 	%f750, %f1070, %f743, %f749;
	fma.rn.f32 	%f751, %f1068, %f745, %f750;
	mul.f32 	%f752, %f751, %f748;
	setp.lt.f32 	%p78, %f752, 0f00000000;
	neg.f32 	%f753, %f728;
	neg.f32 	%f754, %f742;
	neg.f32 	%f755, %f723;
	selp.f32 	%f128, %f755, %f723, %p78;
	selp.f32 	%f129, %f754, %f742, %p78;
	selp.f32 	%f130, %f753, %f728, %p78;
	abs.f32 	%f756, %f130;
	abs.f32 	%f757, %f129;
	abs.f32 	%f758, %f128;
	add.f32 	%f759, %f756, %f757;
	add.f32 	%f760, %f758, %f759;
	min.f32 	%f761, %f756, %f757;
	max.f32 	%f762, %f756, %f757;
	min.f32 	%f763, %f762, %f758;
	max.f32 	%f764, %f762, %f758;
	mov.b32 	%r275, %f764;
	and.b32  	%r276, %r275, -33554432;
	xor.b32  	%r277, %r276, 2122317824;
	mov.b32 	%f765, %r277;
	mul.f32 	%f766, %f763, %f765;
	mul.f32 	%f767, %f761, %f765;
	mul.f32 	%f768, %f764, %f765;
	mul.f32 	%f769, %f766, %f766;
	fma.rn.f32 	%f770, %f767, %f767, %f769;
	fma.rn.f32 	%f771, %f768, %f768, %f770;
	sqrt.rn.f32 	%f772, %f771;
	or.b32  	%r278, %r276, 8388608;
	mov.b32 	%f773, %r278;
	mul.f32 	%f774, %f772, %f773;
	setp.gt.f32 	%p79, %f760, %f764;
	selp.f32 	%f775, %f774, %f760, %p79;
	setp.eq.f32 	%p80, %f764, 0f7F800000;
	rcp.rn.f32 	%f776, %f775;
	selp.f32 	%f777, 0f00000000, %f776, %p80;
	mul.f32 	%f131, %f130, %f777;
	mul.f32 	%f132, %f129, %f777;
	mul.f32 	%f133, %f128, %f777;
	mov.b32 	%r363, -1;
	@%p75 bra 	$L__BB0_52;
	mov.b32 	%r363, -1;
	mov.f32 	%f1087, 0f4F000000;
	mov.b32 	%r361, 0;
$L__BB0_47:
	setp.eq.s32 	%p81, %r361, %r330;
	@%p81 bra 	$L__BB0_51;
	mul.wide.u32 	%rd68, %r361, 56;
	add.s64 	%rd69, %rd15, %rd68;
	ld.global.f32 	%f138, [%rd69];
	ld.global.f32 	%f139, [%rd69+4];
	ld.global.f32 	%f140, [%rd69+8];
	sub.f32 	%f782, %f138, %f1058;
	sub.f32 	%f783, %f139, %f1059;
	sub.f32 	%f784, %f140, %f1060;
	mul.f32 	%f785, %f132, %f783;
	fma.rn.f32 	%f786, %f131, %f782, %f785;
	fma.rn.f32 	%f787, %f133, %f784, %f786;
	mul.f32 	%f788, %f131, %f787;
	mul.f32 	%f789, %f132, %f787;
	mul.f32 	%f790, %f133, %f787;
	sub.f32 	%f141, %f138, %f788;
	sub.f32 	%f142, %f139, %f789;
	sub.f32 	%f791, %f140, %f790;
	ld.global.f32 	%f143, [%rd69+12];
	ld.global.f32 	%f144, [%rd69+16];
	ld.global.f32 	%f145, [%rd69+20];
	sub.f32 	%f792, %f143, %f1058;
	sub.f32 	%f793, %f144, %f1059;
	sub.f32 	%f794, %f145, %f1060;
	mul.f32 	%f795, %f132, %f793;
	fma.rn.f32 	%f796, %f131, %f792, %f795;
	fma.rn.f32 	%f797, %f133, %f794, %f796;
	mul.f32 	%f798, %f131, %f797;
	mul.f32 	%f799, %f132, %f797;
	mul.f32 	%f800, %f133, %f797;
	sub.f32 	%f146, %f143, %f798;
	sub.f32 	%f147, %f144, %f799;
	sub.f32 	%f801, %f145, %f800;
	ld.global.f32 	%f148, [%rd69+24];
	ld.global.f32 	%f149, [%rd69+28];
	ld.global.f32 	%f150, [%rd69+32];
	sub.f32 	%f802, %f148, %f1058;
	sub.f32 	%f803, %f149, %f1059;
	sub.f32 	%f804, %f150, %f1060;
	mul.f32 	%f805, %f132, %f803;
	fma.rn.f32 	%f806, %f131, %f802, %f805;
	fma.rn.f32 	%f807, %f133, %f804, %f806;
	mul.f32 	%f808, %f131, %f807;
	mul.f32 	%f809, %f132, %f807;
	mul.f32 	%f810, %f133, %f807;
	sub.f32 	%f151, %f148, %f808;
	sub.f32 	%f152, %f149, %f809;
	sub.f32 	%f811, %f150, %f810;
	sub.f32 	%f812, %f141, %f1058;
	sub.f32 	%f813, %f142, %f1059;
	sub.f32 	%f814, %f791, %f1060;
	sub.f32 	%f815, %f146, %f1058;
	sub.f32 	%f816, %f147, %f1059;
	sub.f32 	%f817, %f801, %f1060;
	sub.f32 	%f818, %f151, %f1058;
	sub.f32 	%f819, %f152, %f1059;
	sub.f32 	%f820, %f811, %f1060;
	mul.f32 	%f821, %f813, %f817;
	mul.f32 	%f822, %f814, %f816;
	sub.f32 	%f823, %f821, %f822;
	mul.f32 	%f824, %f814, %f815;
	mul.f32 	%f825, %f812, %f817;
	sub.f32 	%f826, %f824, %f825;
	mul.f32 	%f827, %f132, %f826;
	fma.rn.f32 	%f828, %f131, %f823, %f827;
	mul.f32 	%f829, %f812, %f816;
	mul.f32 	%f830, %f813, %f815;
	sub.f32 	%f831, %f829, %f830;
	fma.rn.f32 	%f153, %f133, %f831, %f828;
	mul.f32 	%f832, %f816, %f820;
	mul.f32 	%f833, %f817, %f819;
	sub.f32 	%f834, %f832, %f833;
	mul.f32 	%f835, %f817, %f818;
	mul.f32 	%f836, %f815, %f820;
	sub.f32 	%f837, %f835, %f836;
	mul.f32 	%f838, %f132, %f837;
	fma.rn.f32 	%f839, %f131, %f834, %f838;
	mul.f32 	%f840, %f815, %f819;
	mul.f32 	%f841, %f816, %f818;
	sub.f32 	%f842, %f840, %f841;
	fma.rn.f32 	%f843, %f133, %f842, %f839;
	mul.f32 	%f844, %f814, %f819;
	mul.f32 	%f845, %f813, %f820;
	sub.f32 	%f846, %f844, %f845;
	mul.f32 	%f847, %f812, %f820;
	mul.f32 	%f848, %f814, %f818;
	sub.f32 	%f849, %f847, %f848;
	mul.f32 	%f850, %f132, %f849;
	fma.rn.f32 	%f851, %f131, %f846, %f850;
	mul.f32 	%f852, %f813, %f818;
	mul.f32 	%f853, %f812, %f819;
	sub.f32 	%f854, %f852, %f853;
	fma.rn.f32 	%f855, %f133, %f854, %f851;
	setp.gt.f32 	%p82, %f153, 0f00000000;
	setp.gt.f32 	%p83, %f843, 0f00000000;
	and.pred  	%p84, %p82, %p83;
	setp.gt.f32 	%p85, %f855, 0f00000000;
	and.pred  	%p86, %p84, %p85;
	@%p86 bra 	$L__BB0_50;
	setp.geu.f32 	%p87, %f153, 0f00000000;
	setp.geu.f32 	%p88, %f843, 0f00000000;
	or.pred  	%p89, %p87, %p88;
	setp.geu.f32 	%p90, %f855, 0f00000000;
	or.pred  	%p91, %p89, %p90;
	@%p91 bra 	$L__BB0_51;
$L__BB0_50:
	sub.f32 	%f856, %f146, %f141;
	sub.f32 	%f857, %f147, %f142;
	sub.f32 	%f858, %f151, %f141;
	sub.f32 	%f859, %f152, %f142;
	sub.f32 	%f860, %f1058, %f141;
	sub.f32 	%f861, %f1059, %f142;
	mul.f32 	%f862, %f856, %f859;
	mul.f32 	%f863, %f857, %f858;
	sub.f32 	%f864, %f862, %f863;
	mul.f32 	%f865, %f860, %f859;
	mul.f32 	%f866, %f861, %f858;
	sub.f32 	%f867, %f865, %f866;
	div.rn.f32 	%f868, %f867, %f864;
	mul.f32 	%f869, %f861, %f856;
	mul.f32 	%f870, %f860, %f857;
	sub.f32 	%f871, %f869, %f870;
	div.rn.f32 	%f872, %f871, %f864;
	sub.f32 	%f873, %f143, %f138;
	sub.f32 	%f874, %f144, %f139;
	sub.f32 	%f875, %f145, %f140;
	sub.f32 	%f876, %f148, %f138;
	sub.f32 	%f877, %f149, %f139;
	sub.f32 	%f878, %f150, %f140;
	fma.rn.f32 	%f879, %f868, %f873, %f138;
	fma.rn.f32 	%f880, %f872, %f876, %f879;
	fma.rn.f32 	%f881, %f868, %f874, %f139;
	fma.rn.f32 	%f882, %f872, %f877, %f881;
	fma.rn.f32 	%f883, %f868, %f875, %f140;
	fma.rn.f32 	%f884, %f872, %f878, %f883;
	sub.f32 	%f885, %f880, %f1058;
	sub.f32 	%f886, %f882, %f1059;
	sub.f32 	%f887, %f884, %f1060;
	mul.f32 	%f888, %f132, %f886;
	fma.rn.f32 	%f889, %f131, %f885, %f888;
	fma.rn.f32 	%f890, %f133, %f887, %f889;
	setp.gt.f32 	%p92, %f890, 0f00000000;
	setp.lt.f32 	%p93, %f890, %f1087;
	and.pred  	%p94, %p92, %p93;
	selp.b32 	%r363, %r361, %r363, %p94;
	selp.f32 	%f1086, %f884, %f1086, %p94;
	selp.f32 	%f1085, %f882, %f1085, %p94;
	selp.f32 	%f1084, %f880, %f1084, %p94;
	selp.f32 	%f1087, %f890, %f1087, %p94;
$L__BB0_51:
	add.s32 	%r361, %r361, 1;
	setp.ne.s32 	%p95, %r361, %r1;
	@%p95 bra 	$L__BB0_47;
$L__BB0_52:
	setp.lt.s32 	%p96, %r363, 0;
	mov.u32 	%r379, %r63;
	mov.u32 	%r345, %r343;
	mov.u32 	%r381, %r344;
	@%p96 bra 	$L__BB0_55;
	mul.wide.u32 	%rd70, %r363, 56;
	add.s64 	%rd71, %rd15, %rd70;
	add.s64 	%rd16, %rd71, 48;
	ld.global.u8 	%rs2, [%rd71+48];
	setp.ne.s16 	%p97, %rs2, 0;
	@%p97 bra 	$L__BB0_55;
	neg.f32 	%f1070, %f130;
	neg.f32 	%f1069, %f129;
	neg.f32 	%f1068, %f128;
	ld.global.f32 	%f1042, [%rd16+4];
	ld.global.f32 	%f1043, [%rd16+-12];
	ld.global.f32 	%f1044, [%rd16+-8];
	ld.global.f32 	%f1045, [%rd16+-4];
	mul.f32 	%f1046, %f1044, %f1069;
	mul.f32 	%f1047, %f130, %f1043;
	sub.f32 	%f1048, %f1046, %f1047;
	mul.f32 	%f1049, %f128, %f1045;
	sub.f32 	%f1050, %f1048, %f1049;
	abs.f32 	%f1051, %f1050;
	mul.f32 	%f1052, %f1042, %f1051;
	cvt.f64.f32 	%fd35, %f1052;
	div.rn.f64 	%fd36, %fd35, 0d3FECCCCCCCCCCCCD;
	cvt.rn.f32.f64 	%f1053, %fd36;
	mul.wide.s32 	%rd93, %r373, 4;
	mov.u64 	%rd94, stack_dir;
	add.s64 	%rd95, %rd94, %rd93;
	st.global.f32 	[%rd95], %f1098;
	mov.u64 	%rd96, stack_indir_rate;
	add.s64 	%rd97, %rd96, %rd93;
	st.global.f32 	[%rd97], %f1053;
	add.s32 	%r373, %r373, 1;
	add.s32 	%r339, %r339, 1;
	ld.global.v2.u32 	{%r376, %r347}, [%rd3];
	ld.global.v2.u32 	{%r346, %r345}, [%rd3+8];
	ld.global.v2.u32 	{%r344, %r343}, [%rd3+16];
	mov.f32 	%f1058, %f1084;
	mov.f32 	%f1059, %f1085;
	mov.f32 	%f1060, %f1086;
	mov.u32 	%r330, %r363;
	bra.uni 	$L__BB0_18;
$L__BB0_55:
	mov.u32 	%r281, %ctaid.y;
	shl.b32 	%r282, %r281, 11;
	mov.u32 	%r283, %tid.y;
	shl.b32 	%r284, %r283, 7;
	add.s32 	%r285, %r282, %r284;
	mov.u32 	%r286, %ctaid.x;
	shl.b32 	%r287, %r286, 4;
	mov.u32 	%r288, %tid.x;
	add.s32 	%r289, %r287, %r288;
	add.s32 	%r290, %r285, %r289;
	shl.b32 	%r291, %r290, 7;
	setp.le.s32 	%p98, %r373, %r291;
	@%p98 bra 	$L__BB0_69;
	add.s32 	%r292, %r339, -1;
	and.b32  	%r115, %r339, 15;
	setp.lt.u32 	%p99, %r292, 15;
	@%p99 bra 	$L__BB0_59;
	and.b32  	%r116, %r339, -16;
	mov.b32 	%r372, 0;
$L__BB0_58:
	.pragma "nounroll";
	mul.wide.s32 	%rd72, %r373, 4;
	mov.u64 	%rd73, stack_indir_rate;
	add.s64 	%rd74, %rd73, %rd72;
	ld.global.f32 	%f893, [%rd74+-4];
	mov.u64 	%rd75, stack_dir;
	add.s64 	%rd76, %rd75, %rd72;
	ld.global.f32 	%f894, [%rd76+-4];
	fma.rn.f32 	%f895, %f1098, %f893, %f894;
	ld.global.f32 	%f896, [%rd74+-8];
	ld.global.f32 	%f897, [%rd76+-8];
	fma.rn.f32 	%f898, %f895, %f896, %f897;
	ld.global.f32 	%f899, [%rd74+-12];
	ld.global.f32 	%f900, [%rd76+-12];
	fma.rn.f32 	%f901, %f898, %f899, %f900;
	ld.global.f32 	%f902, [%rd74+-16];
	ld.global.f32 	%f903, [%rd76+-16];
	fma.rn.f32 	%f904, %f901, %f902, %f903;
	ld.global.f32 	%f905, [%rd74+-20];
	ld.global.f32 	%f906, [%rd76+-20];
	fma.rn.f32 	%f907, %f904, %f905, %f906;
	ld.global.f32 	%f908, [%rd74+-24];
	ld.global.f32 	%f909, [%rd76+-24];
	fma.rn.f32 	%f910, %f907, %f908, %f909;
	ld.global.f32 	%f911, [%rd74+-28];
	ld.global.f32 	%f912, [%rd76+-28];
	fma.rn.f32 	%f913, %f910, %f911, %f912;
	ld.global.f32 	%f914, [%rd74+-32];
	ld.global.f32 	%f915, [%rd76+-32];
	fma.rn.f32 	%f916, %f913, %f914, %f915;
	ld.global.f32 	%f917, [%rd74+-36];
	ld.global.f32 	%f918, [%rd76+-36];
	fma.rn.f32 	%f919, %f916, %f917, %f918;
	ld.global.f32 	%f920, [%rd74+-40];
	ld.global.f32 	%f921, [%rd76+-40];
	fma.rn.f32 	%f922, %f919, %f920, %f921;
	ld.global.f32 	%f923, [%rd74+-44];
	ld.global.f32 	%f924, [%rd76+-44];
	fma.rn.f32 	%f925, %f922, %f923, %f924;
	ld.global.f32 	%f926, [%rd74+-48];
	ld.global.f32 	%f927, [%rd76+-48];
	fma.rn.f32 	%f928, %f925, %f926, %f927;
	ld.global.f32 	%f929, [%rd74+-52];
	ld.global.f32 	%f930, [%rd76+-52];
	fma.rn.f32 	%f931, %f928, %f929, %f930;
	ld.global.f32 	%f932, [%rd74+-56];
	ld.global.f32 	%f933, [%rd76+-56];
	fma.rn.f32 	%f934, %f931, %f932, %f933;
	ld.global.f32 	%f935, [%rd74+-60];
	ld.global.f32 	%f936, [%rd76+-60];
	fma.rn.f32 	%f937, %f934, %f935, %f936;
	add.s32 	%r373, %r373, -16;
	ld.global.f32 	%f938, [%rd74+-64];
	ld.global.f32 	%f939, [%rd76+-64];
	fma.rn.f32 	%f1098, %f937, %f938, %f939;
	add.s32 	%r372, %r372, 16;
	setp.ne.s32 	%p100, %r372, %r116;
	@%p100 bra 	$L__BB0_58;
$L__BB0_59:
	setp.eq.s32 	%p101, %r115, 0;
	@%p101 bra 	$L__BB0_69;
	and.b32  	%r122, %r339, 7;
	setp.lt.u32 	%p102, %r115, 8;
	@%p102 bra 	$L__BB0_62;
	mul.wide.s32 	%rd77, %r373, 4;
	mov.u64 	%rd78, stack_indir_rate;
	add.s64 	%rd79, %rd78, %rd77;
	ld.global.f32 	%f941, [%rd79+-4];
	mov.u64 	%rd80, stack_dir;
	add.s64 	%rd81, %rd80, %rd77;
	ld.global.f32 	%f942, [%rd81+-4];
	fma.rn.f32 	%f943, %f1098, %f941, %f942;
	ld.global.f32 	%f944, [%rd79+-8];
	ld.global.f32 	%f945, [%rd81+-8];
	fma.rn.f32 	%f946, %f943, %f944, %f945;
	ld.global.f32 	%f947, [%rd79+-12];
	ld.global.f32 	%f948, [%rd81+-12];
	fma.rn.f32 	%f949, %f946, %f947, %f948;
	ld.global.f32 	%f950, [%rd79+-16];
	ld.global.f32 	%f951, [%rd81+-16];
	fma.rn.f32 	%f952, %f949, %f950, %f951;
	ld.global.f32 	%f953, [%rd79+-20];
	ld.global.f32 	%f954, [%rd81+-20];
	fma.rn.f32 	%f955, %f952, %f953, %f954;
	ld.global.f32 	%f956, [%rd79+-24];
	ld.global.f32 	%f957, [%rd81+-24];
	fma.rn.f32 	%f958, %f955, %f956, %f957;
	ld.global.f32 	%f959, [%rd79+-28];
	ld.global.f32 	%f960, [%rd81+-28];
	fma.rn.f32 	%f961, %f958, %f959, %f960;
	add.s32 	%r373, %r373, -8;
	ld.global.f32 	%f962, [%rd79+-32];
	ld.global.f32 	%f963, [%rd81+-32];
	fma.rn.f32 	%f1098, %f961, %f962, %f963;
$L__BB0_62:
	setp.eq.s32 	%p103, %r122, 0;
	@%p103 bra 	$L__BB0_69;
	and.b32  	%r125, %r339, 3;
	setp.lt.u32 	%p104, %r122, 4;
	@%p104 bra 	$L__BB0_65;
	mul.wide.s32 	%rd82, %r373, 4;
	mov.u64 	%rd83, stack_indir_rate;
	add.s64 	%rd84, %rd83, %rd82;
	ld.global.f32 	%f965, [%rd84+-4];
	mov.u64 	%rd85, stack_dir;
	add.s64 	%rd86, %rd85, %rd82;
	ld.global.f32 	%f966, [%rd86+-4];
	fma.rn.f32 	%f967, %f1098, %f965, %f966;
	ld.global.f32 	%f968, [%rd84+-8];
	ld.global.f32 	%f969, [%rd86+-8];
	fma.rn.f32 	%f970, %f967, %f968, %f969;
	ld.global.f32 	%f971, [%rd84+-12];
	ld.global.f32 	%f972, [%rd86+-12];
	fma.rn.f32 	%f973, %f970, %f971, %f972;
	add.s32 	%r373, %r373, -4;
	ld.global.f32 	%f974, [%rd84+-16];
	ld.global.f32 	%f975, [%rd86+-16];
	fma.rn.f32 	%f1098, %f973, %f974, %f975;
$L__BB0_65:
	setp.eq.s32 	%p105, %r125, 0;
	@%p105 bra 	$L__BB0_69;
	mul.wide.s32 	%rd87, %r373, 4;
	mov.u64 	%rd88, stack_indir_rate;
	add.s64 	%rd17, %rd88, %rd87;
	ld.global.f32 	%f976, [%rd17+-4];
	mov.u64 	%rd89, stack_dir;
	add.s64 	%rd18, %rd89, %rd87;
	ld.global.f32 	%f977, [%rd18+-4];
	fma.rn.f32 	%f1098, %f1098, %f976, %f977;
	setp.eq.s32 	%p106, %r125, 1;
	@%p106 bra 	$L__BB0_69;
	ld.global.f32 	%f978, [%rd17+-8];
	ld.global.f32 	%f979, [%rd18+-8];
	fma.rn.f32 	%f1098, %f1098, %f978, %f979;
	setp.eq.s32 	%p107, %r125, 2;
	@%p107 bra 	$L__BB0_69;
	ld.global.f32 	%f980, [%rd17+-12];
	ld.global.f32 	%f981, [%rd18+-12];
	fma.rn.f32 	%f1098, %f1098, %f980, %f981;
$L__BB0_69:
	cvt.f64.f32 	%fd32, %f1098;
	cvt.f64.f32 	%fd33, %f1099;
	fma.rn.f64 	%fd34, %fd32, 0d3F50000000000000, %fd33;
	cvt.rn.f32.f64 	%f1099, %fd34;
$L__BB0_70:
	add.s32 	%r323, %r323, 1;
	setp.ne.s32 	%p108, %r323, 1024;
	@%p108 bra 	$L__BB0_1;
	div.rn.f32 	%f983, %f1099, %f7;
	setp.gt.f32 	%p109, %f983, 0f3F800000;
	selp.f32 	%f186, 0f3F800000, %f983, %p109;
	abs.f32 	%f187, %f186;
	setp.eq.f32 	%p110, %f186, 0f3F800000;
	mov.f32 	%f1100, 0f3F800000;
	@%p110 bra 	$L__BB0_78;
	setp.num.f32 	%p111, %f187, %f187;
	@%p111 bra 	$L__BB0_74;
	mov.f32 	%f1040, 0f3EE8BA2F;
	add.rn.f32 	%f1100, %f186, %f1040;
	bra.uni 	$L__BB0_78;
$L__BB0_74:
	setp.neu.f32 	%p112, %f186, 0f00000000;
	setp.neu.f32 	%p113, %f187, 0f7F800000;
	and.pred  	%p114, %p112, %p113;
	@%p114 bra 	$L__BB0_76;
	add.f32 	%f1039, %f186, %f186;
	mov.b32 	%r303, %f1039;
	and.b32  	%r304, %r303, 2147483647;
	mov.b32 	%f1100, %r304;
	bra.uni 	$L__BB0_78;
$L__BB0_76:
	setp.lt.f32 	%p115, %f187, 0f00800000;
	mul.f32 	%f984, %f187, 0f4B800000;
	selp.f32 	%f985, %f984, %f187, %p115;
	mov.b32 	%r294, %f985;
	add.s32 	%r295, %r294, -1060439283;
	and.b32  	%r296, %r295, -8388608;
	sub.s32 	%r297, %r294, %r296;
	mov.b32 	%f986, %r297;
	cvt.rn.f32.s32 	%f987, %r296;
	selp.f32 	%f988, 0fC1C00000, 0f00000000, %p115;
	fma.rn.f32 	%f989, %f987, 0f34000000, %f988;
	add.f32 	%f990, %f986, 0fBF800000;
	add.f32 	%f991, %f986, 0f3F800000;
	rcp.approx.ftz.f32 	%f992, %f991;
	add.f32 	%f993, %f990, %f990;
	mul.f32 	%f994, %f993, %f992;
	mul.f32 	%f995, %f994, %f994;
	neg.f32 	%f996, %f994;
	sub.f32 	%f997, %f990, %f994;
	add.f32 	%f998, %f997, %f997;
	fma.rn.f32 	%f999, %f996, %f990, %f998;
	mul.rn.f32 	%f1000, %f992, %f999;
	fma.rn.f32 	%f1001, %f995, 0f3A2C32E4, 0f3B52E7DB;
	fma.rn.f32 	%f1002, %f1001, %f995, 0f3C93BB73;
	fma.rn.f32 	%f1003, %f1002, %f995, 0f3DF6384F;
	mul.rn.f32 	%f1004, %f1003, %f995;
	fma.rn.f32 	%f1005, %f994, 0f3FB8AA3B, %f989;
	mul.f32 	%f1006, %f1004, 0f40400000;
	sub.f32 	%f1007, %f989, %f1005;
	fma.rn.f32 	%f1008, %f994, 0f3FB8AA3B, %f1007;
	fma.rn.f32 	%f1009, %f1000, 0f3FB8AA3B, %f1008;
	fma.rn.f32 	%f1010, %f994, 0f32A55E34, %f1009;
	fma.rn.f32 	%f1011, %f1006, %f1000, %f1010;
	fma.rn.f32 	%f1012, %f1004, %f994, %f1011;
	add.rn.f32 	%f1013, %f1005, %f1012;
	mov.f32 	%f1014, 0f3EE8BA2F;
	mul.rn.f32 	%f1015, %f1013, %f1014;
	cvt.rni.f32.f32 	%f1016, %f1015;
	sub.f32 	%f1017, %f1015, %f1016;
	neg.f32 	%f1018, %f1015;
	fma.rn.f32 	%f1019, %f1013, 0f3EE8BA2F, %f1018;
	neg.f32 	%f1020, %f1005;
	add.rn.f32 	%f1021, %f1013, %f1020;
	neg.f32 	%f1022, %f1021;
	add.rn.f32 	%f1023, %f1012, %f1022;
	fma.rn.f32 	%f1024, %f1023, 0f3EE8BA2F, %f1019;
	add.f32 	%f1025, %f1017, %f1024;
	setp.gt.f32 	%p116, %f1016, 0f00000000;
	selp.b32 	%r298, 0, -2097152000, %p116;
	setp.geu.f32 	%p117, %f186, 0f00000000;
	setp.lt.f32 	%p118, %f1015, 0f00000000;
	selp.f32 	%f1026, 0f00000000, 0f7F800000, %p118;
	abs.f32 	%f1027, %f1015;
	setp.gt.f32 	%p119, %f1027, 0f43180000;
	cvt.rzi.s32.f32 	%r299, %f1016;
	shl.b32 	%r300, %r299, 23;
	sub.s32 	%r301, %r300, %r298;
	mov.b32 	%f1028, %r301;
	add.s32 	%r302, %r298, 2130706432;
	mov.b32 	%f1029, %r302;
	fma.rn.f32 	%f1030, %f1025, 0f391FCB8E, 0f3AAF85ED;
	fma.rn.f32 	%f1031, %f1030, %f1025, 0f3C1D9856;
	fma.rn.f32 	%f1032, %f1031, %f1025, 0f3D6357BB;
	fma.rn.f32 	%f1033, %f1032, %f1025, 0f3E75FDEC;
	fma.rn.f32 	%f1034, %f1033, %f1025, 0f3F317218;
	fma.rn.f32 	%f1035, %f1034, %f1025, 0f3F800000;
	mul.f32 	%f1036, %f1035, %f1029;
	mul.f32 	%f1037, %f1036, %f1028;
	selp.f32 	%f1100, %f1026, %f1037, %p119;
	@%p117 bra 	$L__BB0_78;
	mov.f32 	%f1100, 0f7FFFFFFF;
$L__BB0_78:
	ld.param.u64 	%rd98, [_Z12render_pixelPhP17curandStateXORWOW_param_0];
	cvta.to.global.u64 	%rd90, %rd98;
	mul.f32 	%f1041, %f1100, 0f437F0000;
	cvt.rzi.u32.f32 	%r305, %f1041;
	cvt.u16.u32 	%rs3, %r305;
	mov.u32 	%r306, %ctaid.y;
	shl.b32 	%r307, %r306, 11;
	mov.u32 	%r308, %tid.y;
	shl.b32 	%r309, %r308, 7;
	add.s32 	%r310, %r307, %r309;
	mov.u32 	%r311, %ctaid.x;
	shl.b32 	%r312, %r311, 4;
	mov.u32 	%r313, %tid.x;
	add.s32 	%r314, %r312, %r313;
	add.s32 	%r315, %r310, %r314;
	mul.lo.s32 	%r316, %r315, 3;
	cvt.s64.s32 	%rd91, %r316;
	add.s64 	%rd92, %rd90, %rd91;
	st.global.u8 	[%rd92], %rs3;
	st.global.u8 	[%rd92+1], %rs3;
	st.global.u8 	[%rd92+2], %rs3;
	ret;

}
	// .globl	_Z11init_curandP17curandStateXORWOWi
.visible .entry _Z11init_curandP17curandStateXORWOWi(
	.param .u64 .ptr .align 1 _Z11init_curandP17curandStateXORWOWi_param_0,
	.param .u32 _Z11init_curandP17curandStateXORWOWi_param_1
)
{
	.reg .pred 	%p<25>;
	.reg .b32 	%r<408>;
	.reg .b64 	%rd<18>;

	ld.param.u64 	%rd8, [_Z11init_curandP17curandStateXORWOWi_param_0];
	ld.param.u32 	%r182, [_Z11init_curandP17curandStateXORWOWi_param_1];
	cvta.to.global.u64 	%rd9, %rd8;
	mov.u32 	%r183, %tid.x;
	cvt.u64.u32 	%rd17, %r183;
	mul.wide.u32 	%rd10, %r183, 48;
	add.s64 	%rd2, %rd9, %rd10;
	xor.b32  	%r184, %r182, -1429050551;
	mul.lo.s32 	%r185, %r184, 1099087573;
	setp.gt.s32 	%p1, %r182, -1;
	selp.b32 	%r186, -644748465, -1947113066, %p1;
	add.s32 	%r187, %r186, %r185;
	add.s32 	%r188, %r187, 6615241;
	add.s32 	%r189, %r185, 123456789;
	st.global.v2.u32 	[%rd2], {%r188, %r189};
	xor.b32  	%r190, %r185, 362436069;
	add.s32 	%r191, %r186, 521288629;
	st.global.v2.u32 	[%rd2+8], {%r190, %r191};
	xor.b32  	%r192, %r186, 88675123;
	add.s32 	%r193, %r185, 5783321;
	st.global.v2.u32 	[%rd2+16], {%r192, %r193};
	setp.eq.s32 	%p2, %r183, 0;
	@%p2 bra 	$L__BB1_42;
	mov.b32 	%r314, 0;
	mov.u64 	%rd12, precalc_xorwow_matrix;
$L__BB1_2:
	and.b64  	%rd4, %rd17, 3;
	setp.eq.s64 	%p3, %rd4, 0;
	@%p3 bra 	$L__BB1_41;
	mul.wide.u32 	%rd11, %r314, 3200;
	add.s64 	%rd5, %rd12, %rd11;
	cvt.u32.u64 	%r2, %rd4;
	mov.b32 	%r315, 0;
$L__BB1_4:
	mov.b32 	%r328, 0;
	mov.u32 	%r329, %r328;
	mov.u32 	%r330, %r328;
	mov.u32 	%r331, %r328;
	mov.u32 	%r332, %r328;
	mov.u32 	%r321, %r328;
$L__BB1_5:
	mul.wide.u32 	%rd13, %r321, 4;
	add.s64 	%rd14, %rd2, %rd13;
	ld.global.u32 	%r10, [%rd14+4];
	shl.b32 	%r11, %r321, 5;
	mov.b32 	%r327, 0;
$L__BB1_6:
	.pragma "nounroll";
	shr.u32 	%r198, %r10, %r327;
	and.b32  	%r199, %r198, 1;
	setp.eq.b32 	%p4, %r199, 1;
	not.pred 	%p5, %p4;
	add.s32 	%r200, %r11, %r327;
	mul.lo.s32 	%r201, %r200, 5;
	mul.wide.u32 	%rd15, %r201, 4;
	add.s64 	%rd6, %rd5, %rd15;
	@%p5 bra 	$L__BB1_8;
	ld.global.u32 	%r202, [%rd6];
	xor.b32  	%r332, %r332, %r202;
	ld.global.u32 	%r203, [%rd6+4];
	xor.b32  	%r331, %r331, %r203;
	ld.global.u32 	%r204, [%rd6+8];
	xor.b32  	%r330, %r330, %r204;
	ld.global.u32 	%r205, [%rd6+12];
	xor.b32  	%r329, %r329, %r205;
	ld.global.u32 	%r206, [%rd6+16];
	xor.b32  	%r328, %r328, %r206;
$L__BB1_8:
	and.b32  	%r208, %r198, 2;
	setp.eq.s32 	%p6, %r208, 0;
	@%p6 bra 	$L__BB1_10;
	ld.global.u32 	%r209, [%rd6+20];
	xor.b32  	%r332, %r332, %r209;
	ld.global.u32 	%r210, [%rd6+24];
	xor.b32  	%r331, %r331, %r210;
	ld.global.u32 	%r211, [%rd6+28];
	xor.b32  	%r330, %r330, %r211;
	ld.global.u32 	%r212, [%rd6+32];
	xor.b32  	%r329, %r329, %r212;
	ld.global.u32 	%r213, [%rd6+36];
	xor.b32  	%r328, %r328, %r213;
$L__BB1_10:
	and.b32  	%r215, %r198, 4;
	setp.eq.s32 	%p7, %r215, 0;
	@%p7 bra 	$L__BB1_12;
	ld.global.u32 	%r216, [%rd6+40];
	xor.b32  	%r332, %r332, %r216;
	ld.global.u32 	%r217, [%rd6+44];
	xor.b32  	%r331, %r331, %r217;
	ld.global.u32 	%r218, [%rd6+48];
	xor.b32  	%r330, %r330, %r218;
	ld.global.u32 	%r219, [%rd6+52];
	xor.b32  	%r329, %r329, %r219;
	ld.global.u32 	%r220, [%rd6+56];
	xor.b32  	%r328, %r328, %r220;
$L__BB1_12:
	and.b32  	%r222, %r198, 8;
	setp.eq.s32 	%p8, %r222, 0;
	@%p8 bra 	$L__BB1_14;
	ld.global.u32 	%r223, [%rd6+60];
	xor.b32  	%r332, %r332, %r223;
	ld.global.u32 	%r224, [%rd6+64];
	xor.b32  	%r331, %r331, %r224;
	ld.global.u32 	%r225, [%rd6+68];
	xor.b32  	%r330, %r330, %r225;
	ld.global.u32 	%r226, [%rd6+72];
	xor.b32  	%r329, %r329, %r226;
	ld.global.u32 	%r227, [%rd6+76];
	xor.b32  	%r328, %r328, %r227;
$L__BB1_14:
	and.b32  	%r229, %r198, 16;
	setp.eq.s32 	%p9, %r229, 0;
	@%p9 bra 	$L__BB1_16;
	ld.global.u32 	%r230, [%rd6+80];
	xor.b32  	%r332, %r332, %r230;
	ld.global.u32 	%r231, [%rd6+84];
	xor.b32  	%r331, %r331, %r231;
	ld.global.u32 	%r232, [%rd6+88];
	xor.b32  	%r330, %r330, %r232;
	ld.global.u32 	%r233, [%rd6+92];
	xor.b32  	%r329, %r329, %r233;
	ld.global.u32 	%r234, [%rd6+96];
	xor.b32  	%r328, %r328, %r234;
$L__BB1_16:
	and.b32  	%r236, %r198, 32;
	setp.eq.s32 	%p10, %r236, 0;
	@%p10 bra 	$L__BB1_18;
	ld.global.u32 	%r237, [%rd6+100];
	xor.b32  	%r332, %r332, %r237;
	ld.global.u32 	%r238, [%rd6+104];
	xor.b32  	%r331, %r331, %r238;
	ld.global.u32 	%r239, [%rd6+108];
	xor.b32  	%r330, %r330, %r239;
	ld.global.u32 	%r240, [%rd6+112];
	xor.b32  	%r329, %r329, %r240;
	ld.global.u32 	%r241, [%rd6+116];
	xor.b32  	%r328, %r328, %r241;
$L__BB1_18:
	and.b32  	%r243, %r198, 64;
	setp.eq.s32 	%p11, %r243, 0;
	@%p11 bra 	$L__BB1_20;
	ld.global.u32 	%r244, [%rd6+120];
	xor.b32  	%r332, %r332, %r244;
	ld.global.u32 	%r245, [%rd6+124];
	xor.b32  	%r331, %r331, %r245;
	ld.global.u32 	%r246, [%rd6+128];
	xor.b32  	%r330, %r330, %r246;
	ld.global.u32 	%r247, [%rd6+132];
	xor.b32  	%r329, %r329, %r247;
	ld.global.u32 	%r248, [%rd6+136];
	xor.b32  	%r328, %r328, %r248;
$L__BB1_20:
	and.b32  	%r250, %r198, 128;
	setp.eq.s32 	%p12, %r250, 0;
	@%p12 bra 	$L__BB1_22;
	ld.global.u32 	%r251, [%rd6+140];
	xor.b32  	%r332, %r332, %r251;
	ld.global.u32 	%r252, [%rd6+144];
	xor.b32  	%r331, %r331, %r252;
	ld.global.u32 	%r253, [%rd6+148];
	xor.b32  	%r330, %r330, %r253;
	ld.global.u32 	%r254, [%rd6+152];
	xor.b32  	%r329, %r329, %r254;
	ld.global.u32 	%r255, [%rd6+156];
	xor.b32  	%r328, %r328, %r255;
$L__BB1_22:
	and.b32  	%r257, %r198, 256;
	setp.eq.s32 	%p13, %r257, 0;
	@%p13 bra 	$L__BB1_24;
	ld.global.u32 	%r258, [%rd6+160];
	xor.b32  	%r332, %r332, %r258;
	ld.global.u32 	%r259, [%rd6+164];
	xor.b32  	%r331, %r331, %r259;
	ld.global.u32 	%r260, [%rd6+168];
	xor.b32  	%r330, %r330, %r260;
	ld.global.u32 	%r261, [%rd6+172];
	xor.b32  	%r329, %r329, %r261;
	ld.global.u32 	%r262, [%rd6+176];
	xor.b32  	%r328, %r328, %r262;
$L__BB1_24:
	and.b32  	%r264, %r198, 512;
	setp.eq.s32 	%p14, %r264, 0;
	@%p14 bra 	$L__BB1_26;
	ld.global.u32 	%r265, [%rd6+180];
	xor.b32  	%r332, %r332, %r265;
	ld.global.u32 	%r266, [%rd6+184];
	xor.b32  	%r331, %r331, %r266;
	ld.global.u32 	%r267, [%rd6+188];
	xor.b32  	%r330, %r330, %r267;
	ld.global.u32 	%r268, [%rd6+192];
	xor.b32  	%r329, %r329, %r268;
	ld.global.u32 	%r269, [%rd6+196];
	xor.b32  	%r328, %r328, %r269;
$L__BB1_26:
	and.b32  	%r271, %r198, 1024;
	setp.eq.s32 	%p15, %r271, 0;
	@%p15 bra 	$L__BB1_28;
	ld.global.u32 	%r272, [%rd6+200];
	xor.b32  	%r332, %r332, %r272;
	ld.global.u32 	%r273, [%rd6+204];
	xor.b32  	%r331, %r331, %r273;
	ld.global.u32 	%r274, [%rd6+208];
	xor.b32  	%r330, %r330, %r274;
	ld.global.u32 	%r275, [%rd6+212];
	xor.b32  	%r329, %r329, %r275;
	ld.global.u32 	%r276, [%rd6+216];
	xor.b32  	%r328, %r328, %r276;
$L__BB1_28:
	and.b32  	%r278, %r198, 2048;
	setp.eq.s32 	%p16, %r278, 0;
	@%p16 bra 	$L__BB1_30;
	ld.global.u32 	%r279, [%rd6+220];
	xor.b32  	%r332, %r332, %r279;
	ld.global.u32 	%r280, [%rd6+224];
	xor.b32  	%r331, %r331, %r280;
	ld.global.u32 	%r281, [%rd6+228];
	xor.b32  	%r330, %r330, %r281;
	ld.global.u32 	%r282, [%rd6+232];
	xor.b32  	%r329, %r329, %r282;
	ld.global.u32 	%r283, [%rd6+236];
	xor.b32  	%r328, %r328, %r283;
$L__BB1_30:
	and.b32  	%r285, %r198, 4096;
	setp.eq.s32 	%p17, %r285, 0;
	@%p17 bra 	$L__BB1_32;
	ld.global.u32 	%r286, [%rd6+240];
	xor.b32  	%r332, %r332, %r286;
	ld.global.u32 	%r287, [%rd6+244];
	xor.b32  	%r331, %r331, %r287;
	ld.global.u32 	%r288, [%rd6+248];
	xor.b32  	%r330, %r330, %r288;
	ld.global.u32 	%r289, [%rd6+252];
	xor.b32  	%r329, %r329, %r289;
	ld.global.u32 	%r290, [%rd6+256];
	xor.b32  	%r328, %r328, %r290;
$L__BB1_32:
	and.b32  	%r292, %r198, 8192;
	setp.eq.s32 	%p18, %r292, 0;
	@%p18 bra 	$L__BB1_34;
	ld.global.u32 	%r293, [%rd6+260];
	xor.b32  	%r332, %r332, %r293;
	ld.global.u32 	%r294, [%rd6+264];
	xor.b32  	%r331, %r331, %r294;
	ld.global.u32 	%r295, [%rd6+268];
	xor.b32  	%r330, %r330, %r295;
	ld.global.u32 	%r296, [%rd6+272];
	xor.b32  	%r329, %r329, %r296;
	ld.global.u32 	%r297, [%rd6+276];
	xor.b32  	%r328, %r328, %r297;
$L__BB1_34:
	and.b32  	%r299, %r198, 16384;
	setp.eq.s32 	%p19, %r299, 0;
	@%p19 bra 	$L__BB1_36;
	ld.global.u32 	%r300, [%rd6+280];
	xor.b32  	%r332, %r332, %r300;
	ld.global.u32 	%r301, [%rd6+284];
	xor.b32  	%r331, %r331, %r301;
	ld.global.u32 	%r302, [%rd6+288];
	xor.b32  	%r330, %r330, %r302;
	ld.global.u32 	%r303, [%rd6+292];
	xor.b32  	%r329, %r329, %r303;
	ld.global.u32 	%r304, [%rd6+296];
	xor.b32  	%r328, %r328, %r304;
$L__BB1_36:
	and.b32  	%r306, %r198, 32768;
	setp.eq.s32 	%p20, %r306, 0;
	@%p20 bra 	$L__BB1_38;
	ld.global.u32 	%r307, [%rd6+300];
	xor.b32  	%r332, %r332, %r307;
	ld.global.u32 	%r308, [%rd6+304];
	xor.b32  	%r331, %r331, %r308;
	ld.global.u32 	%r309, [%rd6+308];
	xor.b32  	%r330, %r330, %r309;
	ld.global.u32 	%r310, [%rd6+312];
	xor.b32  	%r329, %r329, %r310;
	ld.global.u32 	%r311, [%rd6+316];
	xor.b32  	%r328, %r328, %r311;
$L__BB1_38:
	add.s32 	%r327, %r327, 16;
	setp.ne.s32 	%p21, %r327, 32;
	@%p21 bra 	$L__BB1_6;
	mad.lo.s32 	%r312, %r321, -31, %r11;
	add.s32 	%r321, %r312, 1;
	setp.ne.s32 	%p22, %r321, 5;
	@%p22 bra 	$L__BB1_5;
	st.global.u32 	[%rd2+4], %r332;
	st.global.u32 	[%rd2+8], %r331;
	st.global.u32 	[%rd2+12], %r330;
	st.global.u32 	[%rd2+16], %r329;
	st.global.u32 	[%rd2+20], %r328;
	add.s32 	%r315, %r315, 1;
	setp.lt.u32 	%p23, %r315, %r2;
	@%p23 bra 	$L__BB1_4;
$L__BB1_41:
	shr.u64 	%rd7, %rd17, 2;
	add.s32 	%r314, %r314, 1;
	setp.gt.u64 	%p24, %rd17, 3;
	mov.u64 	%rd17, %rd7;
	@%p24 bra 	$L__BB1_2;
$L__BB1_42:
	mov.b32 	%r313, 0;
	st.global.v2.u32 	[%rd2+24], {%r313, %r313};
	st.global.u32 	[%rd2+32], %r313;
	mov.b64 	%rd16, 0;
	st.global.u64 	[%rd2+40], %rd16;
	ret;

}


// ===== COMPILED SASS (sm_100) =====

	.target	sm_100

	.elftype	@"ET_EXEC"


//--------------------- .note.nv.tkinfo           --------------------------
	.section	.note.nv.tkinfo,"",@"SHT_NOTE"
	.sectionflags	@"SHF_NOTE_NV_TKINFO"
	.tkinfo
        /*0018*/ 	.word	0x00000002
        /*0030*/ 	.string	""
        /*0030*/ 	.string	"ptxas"
        /*0030*/ 	.string	"Cuda compilation tools, release 13.0, V13.0.88"
        /*0030*/ 	.string	"Build cuda_13.0.r13.0/compiler.36424714_0"
        /*0030*/ 	.string	"-arch sm_100 -m 64 "



//--------------------- .note.nv.cuinfo           --------------------------
	.section	.note.nv.cuinfo,"",@"SHT_NOTE"
	.sectionflags	@"SHF_NOTE_NV_CUINFO"
        /*0018*/ 	.short	0x0002
        /*001a*/ 	.short	0x0064
        /*001c*/ 	.short	0x0082
	.zero		2


//--------------------- .nv.info                  --------------------------
	.section	.nv.info,"",@"SHT_CUDA_INFO"
	.align	4


	//----- nvinfo : EIATTR_REGCOUNT
	.align		4
        /*0000*/ 	.byte	0x04, 0x2f
        /*0002*/ 	.short	(.L_25 - .L_24)
	.align		4
.L_24:
        /*0004*/ 	.word	index@(_Z12render_pixelPhP17curandStateXORWOW)
        /*0008*/ 	.word	0x00000060


	//----- nvinfo : EIATTR_FRAME_SIZE
	.align		4
.L_25:
        /*000c*/ 	.byte	0x04, 0x11
        /*000e*/ 	.short	(.L_27 - .L_26)
	.align		4
.L_26:
        /*0010*/ 	.word	index@($__internal_3_$__cuda_sm3x_div_rn_noftz_f32_slowpath)
        /*0014*/ 	.word	0x00000020


	//----- nvinfo : EIATTR_FRAME_SIZE
	.align		4
.L_27:
        /*0018*/ 	.byte	0x04, 0x11
        /*001a*/ 	.short	(.L_29 - .L_28)
	.align		4
.L_28:
        /*001c*/ 	.word	index@($__internal_2_$__cuda_sm20_sqrt_rn_f32_slowpath)
        /*0020*/ 	.word	0x00000020


	//----- nvinfo : EIATTR_FRAME_SIZE
	.align		4
.L_29:
        /*0024*/ 	.byte	0x04, 0x11
        /*0026*/ 	.short	(.L_31 - .L_30)
	.align		4
.L_30:
        /*0028*/ 	.word	index@($__internal_1_$__cuda_sm20_rcp_rn_f32_slowpath)
        /*002c*/ 	.word	0x00000020


	//----- nvinfo : EIATTR_FRAME_SIZE
	.align		4
.L_31:
        /*0030*/ 	.byte	0x04, 0x11
        /*0032*/ 	.short	(.L_33 - .L_32)
	.align		4
.L_32:
        /*0034*/ 	.word	index@($__internal_0_$__cuda_sm20_div_rn_f64_full)
        /*0038*/ 	.word	0x00000020


	//----- nvinfo : EIATTR_FRAME_SIZE
	.align		4
.L_33:
        /*003c*/ 	.byte	0x04, 0x11
        /*003e*/ 	.short	(.L_35 - .L_34)
	.align		4
.L_34:
        /*0040*/ 	.word	index@(_Z12render_pixelPhP17curandStateXORWOW)
        /*0044*/ 	.word	0x00000020


	//----- nvinfo : EIATTR_REGCOUNT
	.align		4
.L_35:
        /*0048*/ 	.byte	0x04, 0x2f
        /*004a*/ 	.short	(.L_37 - .L_36)
	.align		4
.L_36:
        /*004c*/ 	.word	index@(_Z11init_curandP17curandStateXORWOWi)
        /*0050*/ 	.word	0x0000001f


	//----- nvinfo : EIATTR_FRAME_SIZE
	.align		4
.L_37:
        /*0054*/ 	.byte	0x04, 0x11
        /*0056*/ 	.short	(.L_39 - .L_38)
	.align		4
.L_38:
        /*0058*/ 	.word	index@(_Z11init_curandP17curandStateXORWOWi)
        /*005c*/ 	.word	0x00000000


	//----- nvinfo : EIATTR_MIN_STACK_SIZE
	.align		4
.L_39:
        /*0060*/ 	.byte	0x04, 0x12
        /*0062*/ 	.short	(.L_41 - .L_40)
	.align		4
.L_40:
        /*0064*/ 	.word	index@(_Z11init_curandP17curandStateXORWOWi)
        /*0068*/ 	.word	0x00000000


	//----- nvinfo : EIATTR_MIN_STACK_SIZE
	.align		4
.L_41:
        /*006c*/ 	.byte	0x04, 0x12
        /*006e*/ 	.short	(.L_43 - .L_42)
	.align		4
.L_42:
        /*0070*/ 	.word	index@(_Z12render_pixelPhP17curandStateXORWOW)
        /*0074*/ 	.word	0x00000020
.L_43:


//--------------------- .nv.compat                --------------------------
	.section	.nv.compat,"",@"SHT_CUDA_COMPAT_INFO"
	.align	4
        /*0000*/ 	.byte	0x02, 0x09, 0x00, 0x00, 0x02, 0x02, 0x01, 0x00, 0x02, 0x05, 0x05, 0x00, 0x03, 0x07, 0x01, 0x01
        /*0010*/ 	.byte	0x02, 0x03, 0x00, 0x00, 0x02, 0x06, 0x01, 0x00, 0x04, 0x0b, 0x08, 0x00, 0x01, 0x00, 0x00, 0x00
        /*0020*/ 	.byte	0x00, 0x00, 0x00, 0x00


//--------------------- .nv.info._Z11init_curandP17curandStateXORWOWi --------------------------
	.section	.nv.info._Z11init_curandP17curandStateXORWOWi,"",@"SHT_CUDA_INFO"
	.sectionflags	@""
	.align	4


	//----- nvinfo : EIATTR_CUDA_API_VERSION
	.align		4
        /*0000*/ 	.byte	0x04, 0x37
        /*0002*/ 	.short	(.L_45 - .L_44)
.L_44:
        /*0004*/ 	.word	0x00000082


	//----- nvinfo : EIATTR_KPARAM_INFO
	.align		4
.L_45:
        /*0008*/ 	.byte	0x04, 0x17
        /*000a*/ 	.short	(.L_47 - .L_46)
.L_46:
        /*000c*/ 	.word	0x00000000
        /*0010*/ 	.short	0x0001
        /*0012*/ 	.short	0x0008
        /*0014*/ 	.byte	0x00, 0xf0, 0x11, 0x00


	//----- nvinfo : EIATTR_KPARAM_INFO
	.align		4
.L_47:
        /*0018*/ 	.byte	0x04, 0x17
        /*001a*/ 	.short	(.L_49 - .L_48)
.L_48:
        /*001c*/ 	.word	0x00000000
        /*0020*/ 	.short	0x0000
        /*0022*/ 	.short	0x0000
        /*0024*/ 	.byte	0x00, 0xf5, 0x21, 0x00


	//----- nvinfo : EIATTR_SPARSE_MMA_MASK
	.align		4
.L_49:
        /*0028*/ 	.byte	0x03, 0x50
        /*002a*/ 	.short	0x0000


	//----- nvinfo : EIATTR_MAXREG_COUNT
	.align		4
        /*002c*/ 	.byte	0x03, 0x1b
        /*002e*/ 	.short	0x00ff


	//----- nvinfo : EIATTR_MERCURY_ISA_VERSION
	.align		4
        /*0030*/ 	.byte	0x03, 0x5f
        /*0032*/ 	.short	0x0101


	//----- nvinfo : EIATTR_VRC_CTA_INIT_COUNT
	.align		4
        /*0034*/ 	.byte	0x02, 0x4a
	.zero		1
	.zero		1


	//----- nvinfo : EIATTR_EXIT_INSTR_OFFSETS
	.align		4
        /*0038*/ 	.byte	0x04, 0x1c
        /*003a*/ 	.short	(.L_51 - .L_50)


	//   ....[0]....
.L_50:
        /*003c*/ 	.word	0x00000f30


	//----- nvinfo : EIATTR_CRS_STACK_SIZE
	.align		4
.L_51:
        /*0040*/ 	.byte	0x04, 0x1e
        /*0042*/ 	.short	(.L_53 - .L_52)
.L_52:
        /*0044*/ 	.word	0x00000000


	//----- nvinfo : EIATTR_CBANK_PARAM_SIZE
	.align		4
.L_53:
        /*0048*/ 	.byte	0x03, 0x19
        /*004a*/ 	.short	0x000c


	//----- nvinfo : EIATTR_PARAM_CBANK
	.align		4
        /*004c*/ 	.byte	0x04, 0x0a
        /*004e*/ 	.short	(.L_55 - .L_54)
	.align		4
.L_54:
        /*0050*/ 	.word	index@(.nv.constant0._Z11init_curandP17curandStateXORWOWi)
        /*0054*/ 	.short	0x0380
        /*0056*/ 	.short	0x000c


	//----- nvinfo : EIATTR_SW_WAR
	.align		4
.L_55:
        /*0058*/ 	.byte	0x04, 0x36
        /*005a*/ 	.short	(.L_57 - .L_56)
.L_56:
        /*005c*/ 	.word	0x00000008
.L_57:


//--------------------- .nv.info._Z12render_pixelPhP17curandStateXORWOW --------------------------
	.section	.nv.info._Z12render_pixelPhP17curandStateXORWOW,"",@"SHT_CUDA_INFO"
	.sectionflags	@""
	.align	4


	//----- nvinfo : EIATTR_CUDA_API_VERSION
	.align		4
        /*0000*/ 	.byte	0x04, 0x37
        /*0002*/ 	.short	(.L_59 - .L_58)
.L_58:
        /*0004*/ 	.word	0x00000082


	//----- nvinfo : EIATTR_KPARAM_INFO
	.align		4
.L_59:
        /*0008*/ 	.byte	0x04, 0x17
        /*000a*/ 	.short	(.L_61 - .L_60)
.L_60:
        /*000c*/ 	.word	0x00000000
        /*0010*/ 	.short	0x0001
        /*0012*/ 	.short	0x0008
        /*0014*/ 	.byte	0x00, 0xf5, 0x21, 0x00


	//----- nvinfo : EIATTR_KPARAM_INFO
	.align		4
.L_61:
        /*0018*/ 	.byte	0x04, 0x17
        /*001a*/ 	.short	(.L_63 - .L_62)
.L_62:
        /*001c*/ 	.word	0x00000000
        /*0020*/ 	.short	0x0000
        /*0022*/ 	.short	0x0000
        /*0024*/ 	.byte	0x00, 0xf5, 0x21, 0x00


	//----- nvinfo : EIATTR_SPARSE_MMA_MASK
	.align		4
.L_63:
        /*0028*/ 	.byte	0x03, 0x50
        /*002a*/ 	.short	0x0000


	//----- nvinfo : EIATTR_MAXREG_COUNT
	.align		4
        /*002c*/ 	.byte	0x03, 0x1b
        /*002e*/ 	.short	0x00ff


	//----- nvinfo : EIATTR_MERCURY_ISA_VERSION
	.align		4
        /*0030*/ 	.byte	0x03, 0x5f
        /*0032*/ 	.short	0x0101


	//----- nvinfo : EIATTR_VRC_CTA_INIT_COUNT
	.align		4
        /*0034*/ 	.byte	0x02, 0x4a
	.zero		1
	.zero		1


	//----- nvinfo : EIATTR_EXIT_INSTR_OFFSETS
	.align		4
        /*0038*/ 	.byte	0x04, 0x1c
        /*003a*/ 	.short	(.L_65 - .L_64)


	//   ....[0]....
.L_64:
        /*003c*/ 	.word	0x00006990


	//----- nvinfo : EIATTR_CRS_STACK_SIZE
	.align		4
.L_65:
        /*0040*/ 	.byte	0x04, 0x1e
        /*0042*/ 	.short	(.L_67 - .L_66)
.L_66:
        /*0044*/ 	.word	0x00000000


	//----- nvinfo : EIATTR_CBANK_PARAM_SIZE
	.align		4
.L_67:
        /*0048*/ 	.byte	0x03, 0x19
        /*004a*/ 	.short	0x0010


	//----- nvinfo : EIATTR_PARAM_CBANK
	.align		4
        /*004c*/ 	.byte	0x04, 0x0a
        /*004e*/ 	.short	(.L_69 - .L_68)
	.align		4
.L_68:
        /*0050*/ 	.word	index@(.nv.constant0._Z12render_pixelPhP17curandStateXORWOW)
        /*0054*/ 	.short	0x0380
        /*0056*/ 	.short	0x0010


	//----- nvinfo : EIATTR_SW_WAR
	.align		4
.L_69:
        /*0058*/ 	.byte	0x04, 0x36
        /*005a*/ 	.short	(.L_71 - .L_70)
.L_70:
        /*005c*/ 	.word	0x00000008
.L_71:


//--------------------- .nv.callgraph             --------------------------
	.section	.nv.callgraph,"",@"SHT_CUDA_CALLGRAPH"
	.align	4
	.sectionentsize	8
	.align		4
        /*0000*/ 	.word	0x00000000
	.align		4
        /*0004*/ 	.word	0xffffffff
	.align		4
        /*0008*/ 	.word	0x00000000
	.align		4
        /*000c*/ 	.word	0xfffffffe
	.align		4
        /*0010*/ 	.word	0x00000000
	.align		4
        /*0014*/ 	.word	0xfffffffd
	.align		4
        /*0018*/ 	.word	0x00000000
	.align		4
        /*001c*/ 	.word	0xfffffffc


//--------------------- .nv.constant4             --------------------------
	.section	.nv.constant4,"a",@progbits
	.align	8
	.align		8
.nv.constant4:
        /*0000*/ 	.dword	precalc_xorwow_matrix
	.align		8
        /*0008*/ 	.dword	precalc_xorwow_offset_matrix
	.align		8
        /*0010*/ 	.dword	mrg32k3aM1
	.align		8
        /*0018*/ 	.dword	mrg32k3aM2
	.align		8
        /*0020*/ 	.dword	mrg32k3aM1SubSeq
	.align		8
        /*0028*/ 	.dword	mrg32k3aM2SubSeq
	.align		8
        /*0030*/ 	.dword	mrg32k3aM1Seq
	.align		8
        /*0038*/ 	.dword	mrg32k3aM2Seq
	.align		8
        /*0040*/ 	.dword	d_scene_objects
	.align		8
        /*0048*/ 	.dword	stack_dir
	.align		8
        /*0050*/ 	.dword	stack_indir_rate
	.align		8
        /*0058*/ 	.dword	__cudart_i2opi_f


//--------------------- .nv.constant3             --------------------------
	.section	.nv.constant3,"a",@progbits
	.align	8
.nv.constant3:
	.type		__cr_lgamma_table,@object
	.size		__cr_lgamma_table,(d_light_irradiance - __cr_lgamma_table)
__cr_lgamma_table:
        /*0000*/ 	.byte	0x00, 0x00, 0x00, 0x00, 0x00, 0x00, 0x00, 0x00, 0x00, 0x00, 0x00, 0x00, 0x00, 0x00, 0x00, 0x00
        /*0010*/ 	.byte	0xef, 0x39, 0xfa, 0xfe, 0x42, 0x2e, 0xe6, 0x3f, 0x02, 0x20, 0x2a, 0xfa, 0x0b, 0xab, 0xfc, 0x3f
        /*0020*/ 	.byte	0xf9, 0x2c, 0x92, 0x7c, 0xa7, 0x6c, 0x09, 0x40, 0xc9, 0x79, 0x44, 0x3c, 0x64, 0x26, 0x13, 0x40
        /*0030*/ 	.byte	0xca, 0x01, 0xcf, 0x3a, 0x27, 0x51, 0x1a, 0x40, 0x30, 0xcc, 0x2d, 0xf3, 0xe1, 0x0c, 0x21, 0x40
        /*0040*/ 	.byte	0x0d, 0xb7, 0xfc, 0x82, 0x8e, 0x35, 0x25, 0x40
	.type		d_light_irradiance,@object
	.size		d_light_irradiance,(OBJ_TRI_COUNT - d_light_irradiance)
d_light_irradiance:
        /*0048*/ 	.byte	0x00, 0x00, 0x28, 0x42
	.type		OBJ_TRI_COUNT,@object
	.size		OBJ_TRI_COUNT,(d_camera_position - OBJ_TRI_COUNT)
OBJ_TRI_COUNT:
	.zero		4
	.type		d_camera_position,@object
	.size		d_camera_position,(d_camera_direction - d_camera_position)
d_camera_position:
        /*0050*/ 	.byte	0x00, 0x00, 0x16, 0x43, 0x00, 0x00, 0xc8, 0xc3, 0x00, 0x00, 0x16, 0x43
	.type		d_camera_direction,@object
	.size		d_camera_direction,(d_camera_up_direction - d_camera_direction)
d_camera_direction:
        /*005c*/ 	.byte	0x00, 0x00, 0x00, 0x00, 0x00, 0x00, 0x80, 0x3f, 0x00, 0x00, 0x00, 0x00
	.type		d_camera_up_direction,@object
	.size		d_camera_up_direction,(d_camera_left_direction - d_camera_up_direction)
d_camera_up_direction:
        /*0068*/ 	.byte	0x00, 0x00, 0x00, 0x00, 0x00, 0x00, 0x00, 0x00, 0x00, 0x00, 0x80, 0x3f
	.type		d_camera_left_direction,@object
	.size		d_camera_left_direction,(d_camera_focal_length - d_camera_left_direction)
d_camera_left_direction:
        /*0074*/ 	.byte	0x00, 0x00, 0x80, 0x3f, 0x00, 0x00, 0x00, 0x00, 0x00, 0x00, 0x00, 0x00
	.type		d_camera_focal_length,@object
	.size		d_camera_focal_length,(d_camera_width - d_camera_focal_length)
d_camera_focal_length:
        /*0080*/ 	.byte	0x00, 0x00, 0x48, 0x43
	.type		d_camera_width,@object
	.size		d_camera_width,(d_camera_height - d_camera_width)
d_camera_width:
        /*0084*/ 	.byte	0x00, 0x00, 0x16, 0x43
	.type		d_camera_height,@object
	.size		d_camera_height,(d_camera_pixel_width - d_camera_height)
d_camera_height:
        /*0088*/ 	.byte	0x00, 0x00, 0x16, 0x43
	.type		d_camera_pixel_width,@object
	.size		d_camera_pixel_width,(d_camera_pixel_height - d_camera_pixel_width)
d_camera_pixel_width:
        /*008c*/ 	.byte	0x00, 0x00, 0x96, 0x3f
	.type		d_camera_pixel_height,@object
	.size		d_camera_pixel_height,(.L_20 - d_camera_pixel_height)
d_camera_pixel_height:
        /*0090*/ 	.byte	0x00, 0x00, 0x96, 0x3f
.L_20:


//--------------------- .text._Z11init_curandP17curandStateXORWOWi --------------------------
	.section	.text._Z11init_curandP17curandStateXORWOWi,"ax",@progbits
	.align	128
        .global         _Z11init_curandP17curandStateXORWOWi
        .type           _Z11init_curandP17curandStateXORWOWi,@function
        .size           _Z11init_curandP17curandStateXORWOWi,(.L_x_129 - _Z11init_curandP17curandStateXORWOWi)
        .other          _Z11init_curandP17curandStateXORWOWi,@"STO_CUDA_ENTRY STV_DEFAULT"
_Z11init_curandP17curandStateXORWOWi:
.text._Z11init_curandP17curandStateXORWOWi:
[----:B------:R-:W-:Y:S08]  /*0000*/  LDC R1, c[0x0][0x37c] ;  /* 0x0000df00ff017b82 */ /* 0x000ff00000000800 */
[----:B------:R-:W0:Y:S01]  /*0010*/  LDC R4, c[0x0][0x388] ;  /* 0x0000e200ff047b82 */ /* 0x000e220000000800 */
[----:B------:R-:W1:Y:S01]  /*0020*/  S2R R13, SR_TID.X ;  /* 0x00000000000d7919 */ /* 0x000e620000002100 */
[----:B------:R-:W2:Y:S01]  /*0030*/  LDCU.64 UR4, c[0x0][0x358] ;  /* 0x00006b00ff0477ac */ /* 0x000ea20008000a00 */
[----:B------:R-:W-:Y:S01]  /*0040*/  IMAD.MOV.U32 R5, RZ, RZ, -0x266e14b1 ;  /* 0xd991eb4fff057424 */ /* 0x000fe200078e00ff */
[----:B------:R-:W-:Y:S04]  /*0050*/  BSSY.RECONVERGENT B0, `(.L_x_0) ;  /* 0x00000e7000007945 */ /* 0x000fe80003800200 */
[----:B------:R-:W1:Y:S01]  /*0060*/  LDC.64 R2, c[0x0][0x380] ;  /* 0x0000e000ff027b82 */ /* 0x000e620000000a00 */
[----:B0-----:R-:W-:-:S02]  /*0070*/  LOP3.LUT R0, R4, 0xaad26b49, RZ, 0x3c, !PT ;  /* 0xaad26b4904007812 */ /* 0x001fc400078e3cff */
[----:B------:R-:W-:-:S03]  /*0080*/  ISETP.GT.AND P0, PT, R4, -0x1, PT ;  /* 0xffffffff0400780c */ /* 0x000fc60003f04270 */
[----:B------:R-:W-:Y:S01]  /*0090*/  IMAD R0, R0, 0x4182bed5, RZ ;  /* 0x4182bed500007824 */ /* 0x000fe200078e02ff */
[----:B------:R-:W-:Y:S01]  /*00a0*/  SEL R5, R5, 0x8bf16996, P0 ;  /* 0x8bf1699605057807 */ /* 0x000fe20000000000 */
[----:B-1----:R-:W-:-:S03]  /*00b0*/  IMAD.WIDE.U32 R2, R13, 0x30, R2 ;  /* 0x000000300d027825 */ /* 0x002fc600078e0002 */
[C---:B------:R-:W-:Y:S02]  /*00c0*/  IADD3 R6, PT, PT, R5.reuse, 0x64f0c9, R0 ;  /* 0x0064f0c905067810 */ /* 0x040fe40007ffe000 */
[C---:B------:R-:W-:Y:S01]  /*00d0*/  LOP3.LUT R8, R0.reuse, 0x159a55e5, RZ, 0x3c, !PT ;  /* 0x159a55e500087812 */ /* 0x040fe200078e3cff */
[C---:B------:R-:W-:Y:S01]  /*00e0*/  VIADD R7, R0.reuse, 0x75bcd15 ;  /* 0x075bcd1500077836 */ /* 0x040fe20000000000 */
[----:B------:R-:W-:Y:S01]  /*00f0*/  LOP3.LUT R10, R5, 0x5491333, RZ, 0x3c, !PT ;  /* 0x05491333050a7812 */ /* 0x000fe200078e3cff */
[----:B------:R-:W-:Y:S01]  /*0100*/  VIADD R11, R0, 0x583f19 ;  /* 0x00583f19000b7836 */ /* 0x000fe20000000000 */
[----:B------:R-:W-:Y:S01]  /*0110*/  ISETP.NE.AND P0, PT, R13, RZ, PT ;  /* 0x000000ff0d00720c */ /* 0x000fe20003f05270 */
[----:B------:R-:W-:Y:S01]  /*0120*/  VIADD R9, R5, 0x1f123bb5 ;  /* 0x1f123bb505097836 */ /* 0x000fe20000000000 */
[----:B--2---:R0:W-:Y:S04]  /*0130*/  STG.E.64 desc[UR4][R2.64], R6 ;  /* 0x0000000602007986 */ /* 0x0041e8000c101b04 */
[----:B------:R0:W-:Y:S04]  /*0140*/  STG.E.64 desc[UR4][R2.64+0x8], R8 ;  /* 0x0000080802007986 */ /* 0x0001e8000c101b04 */
[----:B------:R0:W-:Y:S03]  /*0150*/  STG.E.64 desc[UR4][R2.64+0x10], R10 ;  /* 0x0000100a02007986 */ /* 0x0001e6000c101b04 */
[----:B------:R-:W-:Y:S05]  /*0160*/  @!P0 BRA `(.L_x_1) ;  /* 0x0000000c00548947 */ /* 0x000fea0003800000 */
[----:B------:R-:W-:Y:S01]  /*0170*/  IMAD.MOV.U32 R0, RZ, RZ, R13 ;  /* 0x000000ffff007224 */ /* 0x000fe200078e000d */
[----:B0-----:R-:W-:-:S07]  /*0180*/  CS2R R10, SRZ ;  /* 0x00000000000a7805 */ /* 0x001fce000001ff00 */
.L_x_7:
[----:B0-----:R-:W-:Y:S01]  /*0190*/  LOP3.LUT R2, R0, 0x3, RZ, 0xc0, !PT ;  /* 0x0000000300027812 */ /* 0x001fe200078ec0ff */
[----:B------:R-:W-:Y:S03]  /*01a0*/  BSSY.RECONVERGENT B1, `(.L_x_2) ;  /* 0x00000cb000017945 */ /* 0x000fe60003800200 */
[----:B------:R-:W-:-:S04]  /*01b0*/  ISETP.NE.U32.AND P0, PT, R2, RZ, PT ;  /* 0x000000ff0200720c */ /* 0x000fc80003f05070 */
[----:B------:R-:W-:-:S13]  /*01c0*/  ISETP.NE.AND.EX P0, PT, RZ, RZ, PT, P0 ;  /* 0x000000ffff00720c */ /* 0x000fda0003f05300 */
[----:B------:R-:W-:Y:S05]  /*01d0*/  @!P0 BRA `(.L_x_3) ;  /* 0x0000000c001c8947 */ /* 0x000fea0003800000 */
[----:B------:R-:W0:Y:S01]  /*01e0*/  LDC.64 R6, c[0x4][RZ] ;  /* 0x01000000ff067b82 */ /* 0x000e220000000a00 */
[----:B------:R-:W-:Y:S02]  /*01f0*/  IMAD.MOV.U32 R12, RZ, RZ, RZ ;  /* 0x000000ffff0c7224 */ /* 0x000fe400078e00ff */
[----:B0-----:R-:W-:-:S07]  /*0200*/  IMAD.WIDE.U32 R6, R10, 0xc80, R6 ;  /* 0x00000c800a067825 */ /* 0x001fce00078e0006 */
.L_x_6:
[----:B0-----:R-:W-:Y:S01]  /*0210*/  IMAD.MOV.U32 R13, RZ, RZ, RZ ;  /* 0x000000ffff0d7224 */ /* 0x001fe200078e00ff */
[----:B------:R-:W-:Y:S01]  /*0220*/  CS2R R2, SRZ ;  /* 0x0000000000027805 */ /* 0x000fe2000001ff00 */
[----:B------:R-:W-:Y:S01]  /*0230*/  IMAD.MOV.U32 R15, RZ, RZ, RZ ;  /* 0x000000ffff0f7224 */ /* 0x000fe200078e00ff */
[----:B------:R-:W-:-:S07]  /*0240*/  CS2R R4, SRZ ;  /* 0x0000000000047805 */ /* 0x000fce000001ff00 */
.L_x_5:
[----:B------:R-:W0:Y:S01]  /*0250*/  S2R R14, SR_TID.X ;  /* 0x00000000000e7919 */ /* 0x000e220000002100 */
[----:B------:R-:W0:Y:S02]  /*0260*/  LDC.64 R8, c[0x0][0x380] ;  /* 0x0000e000ff087b82 */ /* 0x000e240000000a00 */
[----:B0-----:R-:W-:-:S04]  /*0270*/  IMAD.WIDE.U32 R8, R14, 0x30, R8 ;  /* 0x000000300e087825 */ /* 0x001fc800078e0008 */
[----:B------:R-:W-:-:S05]  /*0280*/  IMAD.WIDE.U32 R8, R15, 0x4, R8 ;  /* 0x000000040f087825 */ /* 0x000fca00078e0008 */
[----:B------:R0:W5:Y:S01]  /*0290*/  LDG.E R16, desc[UR4][R8.64+0x4] ;  /* 0x0000040408107981 */ /* 0x000162000c1e1900 */
[----:B------:R-:W-:-:S07]  /*02a0*/  IMAD.MOV.U32 R17, RZ, RZ, RZ ;  /* 0x000000ffff117224 */ /* 0x000fce00078e00ff */
.L_x_4:
[----:B-----5:R-:W-:Y:S01]  /*02b0*/  SHF.R.U32.HI R24, RZ, R17, R16 ;  /* 0x00000011ff187219 */ /* 0x020fe20000011610 */
[----:B0-----:R-:W-:-:S03]  /*02c0*/  IMAD.SHL.U32 R8, R15, 0x20, RZ ;  /* 0x000000200f087824 */ /* 0x001fc600078e00ff */
[----:B------:R-:W-:Y:S01]  /*02d0*/  LOP3.LUT R9, R24, 0x1, RZ, 0xc0, !PT ;  /* 0x0000000118097812 */ /* 0x000fe200078ec0ff */
[----:B------:R-:W-:-:S03]  /*02e0*/  IMAD.IADD R8, R8, 0x1, R17 ;  /* 0x0000000108087824 */ /* 0x000fc600078e0211 */
[----:B------:R-:W-:Y:S01]  /*02f0*/  ISETP.NE.U32.AND P0, PT, R9, 0x1, PT ;  /* 0x000000010900780c */ /* 0x000fe20003f05070 */
[----:B------:R-:W-:-:S03]  /*0300*/  IMAD R9, R8, 0x5, RZ ;  /* 0x0000000508097824 */ /* 0x000fc600078e02ff */
[----:B------:R-:W-:Y:S01]  /*0310*/  R2P PR, R24, 0x7e ;  /* 0x0000007e18007804 */ /* 0x000fe20000000000 */
[----:B------:R-:W-:-:S08]  /*0320*/  IMAD.WIDE.U32 R8, R9, 0x4, R6 ;  /* 0x0000000409087825 */ /* 0x000fd000078e0006 */
[----:B------:R-:W2:Y:S04]  /*0330*/  @!P0 LDG.E R18, desc[UR4][R8.64] ;  /* 0x0000000408128981 */ /* 0x000ea8000c1e1900 */
[----:B------:R-:W3:Y:S04]  /*0340*/  @P1 LDG.E R22, desc[UR4][R8.64+0x14] ;  /* 0x0000140408161981 */ /* 0x000ee8000c1e1900 */
[----:B------:R-:W4:Y:S04]  /*0350*/  @!P0 LDG.E R20, desc[UR4][R8.64+0x10] ;  /* 0x0000100408148981 */ /* 0x000f28000c1e1900 */
[----:B------:R-:W4:Y:S04]  /*0360*/  @P2 LDG.E R28, desc[UR4][R8.64+0x28] ;  /* 0x00002804081c2981 */ /* 0x000f28000c1e1900 */
[----:B------:R-:W4:Y:S04]  /*0370*/  @P1 LDG.E R26, desc[UR4][R8.64+0x24] ;  /* 0x00002404081a1981 */ /* 0x000f28000c1e1900 */
[----:B------:R-:W4:Y:S04]  /*0380*/  @P3 LDG.E R21, desc[UR4][R8.64+0x3c] ;  /* 0x00003c0408153981 */ /* 0x000f28000c1e1900 */
[----:B------:R-:W4:Y:S04]  /*0390*/  @P2 LDG.E R19, desc[UR4][R8.64+0x38] ;  /* 0x0000380408132981 */ /* 0x000f28000c1e1900 */
[----:B------:R-:W4:Y:S04]  /*03a0*/  @P4 LDG.E R23, desc[UR4][R8.64+0x50] ;  /* 0x0000500408174981 */ /* 0x000f28000c1e1900 */
[----:B------:R-:W4:Y:S01]  /*03b0*/  @P1 LDG.E R25, desc[UR4][R8.64+0x20] ;  /* 0x0000200408191981 */ /* 0x000f22000c1e1900 */
[----:B--2---:R-:W-:-:S03]  /*03c0*/  @!P0 LOP3.LUT R13, R13, R18, RZ, 0x3c, !PT ;  /* 0x000000120d0d8212 */ /* 0x004fc600078e3cff */
[----:B------:R-:W2:Y:S01]  /*03d0*/  @!P0 LDG.E R18, desc[UR4][R8.64+0x8] ;  /* 0x0000080408128981 */ /* 0x000ea2000c1e1900 */
[----:B---3--:R-:W-:-:S03]  /*03e0*/  @P1 LOP3.LUT R13, R13, R22, RZ, 0x3c, !PT ;  /* 0x000000160d0d1212 */ /* 0x008fc600078e3cff */
[----:B------:R-:W3:Y:S01]  /*03f0*/  @P3 LDG.E R22, desc[UR4][R8.64+0x4c] ;  /* 0x00004c0408163981 */ /* 0x000ee2000c1e1900 */
[----:B----4-:R-:W-:-:S03]  /*0400*/  @!P0 LOP3.LUT R3, R3, R20, RZ, 0x3c, !PT ;  /* 0x0000001403038212 */ /* 0x010fc600078e3cff */
[----:B------:R-:W4:Y:S01]  /*0410*/  @P1 LDG.E R20, desc[UR4][R8.64+0x1c] ;  /* 0x00001c0408141981 */ /* 0x000f22000c1e1900 */
[----:B------:R-:W-:Y:S02]  /*0420*/  @P2 LOP3.LUT R13, R13, R28, RZ, 0x3c, !PT ;  /* 0x0000001c0d0d2212 */ /* 0x000fe400078e3cff */
[----:B------:R-:W-:Y:S02]  /*0430*/  @P1 LOP3.LUT R3, R3, R26, RZ, 0x3c, !PT ;  /* 0x0000001a03031212 */ /* 0x000fe400078e3cff */
[----:B------:R-:W4:Y:S01]  /*0440*/  @P5 LDG.E R26, desc[UR4][R8.64+0x64] ;  /* 0x00006404081a5981 */ /* 0x000f22000c1e1900 */
[----:B------:R-:W-:-:S03]  /*0450*/  @P3 LOP3.LUT R13, R13, R21, RZ, 0x3c, !PT ;  /* 0x000000150d0d3212 */ /* 0x000fc600078e3cff */
[----:B------:R-:W4:Y:S01]  /*0460*/  @!P0 LDG.E R21, desc[UR4][R8.64+0xc] ;  /* 0x00000c0408158981 */ /* 0x000f22000c1e1900 */
[----:B------:R-:W-:-:S03]  /*0470*/  @P2 LOP3.LUT R3, R3, R19, RZ, 0x3c, !PT ;  /* 0x0000001303032212 */ /* 0x000fc600078e3cff */
[----:B------:R-:W4:Y:S01]  /*0480*/  @!P0 LDG.E R19, desc[UR4][R8.64+0x4] ;  /* 0x0000040408138981 */ /* 0x000f22000c1e1900 */
[----:B------:R-:W-:-:S03]  /*0490*/  @P4 LOP3.LUT R13, R13, R23, RZ, 0x3c, !PT ;  /* 0x000000170d0d4212 */ /* 0x000fc600078e3cff */
[----:B------:R-:W4:Y:S01]  /*04a0*/  @P1 LDG.E R23, desc[UR4][R8.64+0x18] ;  /* 0x0000180408171981 */ /* 0x000f22000c1e1900 */
[----:B--2---:R-:W-:-:S03]  /*04b0*/  @!P0 LOP3.LUT R5, R5, R18, RZ, 0x3c, !PT ;  /* 0x0000001205058212 */ /* 0x004fc600078e3cff */
[----:B------:R-:W2:Y:S01]  /*04c0*/  @P2 LDG.E R18, desc[UR4][R8.64+0x30] ;  /* 0x0000300408122981 */ /* 0x000ea2000c1e1900 */
[----:B---3--:R-:W-:-:S03]  /*04d0*/  @P3 LOP3.LUT R3, R3, R22, RZ, 0x3c, !PT ;  /* 0x0000001603033212 */ /* 0x008fc600078e3cff */
[----:B------:R-:W3:Y:S01]  /*04e0*/  @P4 LDG.E R22, desc[UR4][R8.64+0x60] ;  /* 0x0000600408164981 */ /* 0x000ee2000c1e1900 */
[----:B----4-:R-:W-:-:S03]  /*04f0*/  @P1 LOP3.LUT R5, R5, R20, RZ, 0x3c, !PT ;  /* 0x0000001405051212 */ /* 0x010fc600078e3cff */
[----:B------:R-:W4:Y:S01]  /*0500*/  @P3 LDG.E R20, desc[UR4][R8.64+0x44] ;  /* 0x0000440408143981 */ /* 0x000f22000c1e1900 */
[----:B------:R-:W-:-:S03]  /*0510*/  @P5 LOP3.LUT R13, R13, R26, RZ, 0x3c, !PT ;  /* 0x0000001a0d0d5212 */ /* 0x000fc600078e3cff */
[----:B------:R-:W4:Y:S01]  /*0520*/  @P6 LDG.E R26, desc[UR4][R8.64+0x78] ;  /* 0x00007804081a6981 */ /* 0x000f22000c1e1900 */
[----:B------:R-:W-:-:S03]  /*0530*/  @!P0 LOP3.LUT R2, R2, R21, RZ, 0x3c, !PT ;  /* 0x0000001502028212 */ /* 0x000fc600078e3cff */
[----:B------:R-:W4:Y:S01]  /*0540*/  @P2 LDG.E R21, desc[UR4][R8.64+0x34] ;  /* 0x0000340408152981 */ /* 0x000f22000c1e1900 */
[----:B------:R-:W-:-:S03]  /*0550*/  @!P0 LOP3.LUT R4, R4, R19, RZ, 0x3c, !PT ;  /* 0x0000001304048212 */ /* 0x000fc600078e3cff */
[----:B------:R-:W4:Y:S01]  /*0560*/  @P2 LDG.E R19, desc[UR4][R8.64+0x2c] ;  /* 0x00002c0408132981 */ /* 0x000f22000c1e1900 */
[----:B------:R-:W-:Y:S02]  /*0570*/  @P1 LOP3.LUT R2, R2, R25, RZ, 0x3c, !PT ;  /* 0x0000001902021212 */ /* 0x000fe400078e3cff */
[----:B------:R-:W-:Y:S01]  /*0580*/  @P1 LOP3.LUT R4, R4, R23, RZ, 0x3c, !PT ;  /* 0x0000001704041212 */ /* 0x000fe200078e3cff */
[----:B------:R-:W4:Y:S04]  /*0590*/  @P3 LDG.E R25, desc[UR4][R8.64+0x48] ;  /* 0x0000480408193981 */ /* 0x000f28000c1e1900 */
[----:B------:R-:W4:Y:S01]  /*05a0*/  @P3 LDG.E R23, desc[UR4][R8.64+0x40] ;  /* 0x0000400408173981 */ /* 0x000f22000c1e1900 */
[----:B------:R-:W-:Y:S02]  /*05b0*/  LOP3.LUT P0, RZ, R24, 0x80, RZ, 0xc0, !PT ;  /* 0x0000008018ff7812 */ /* 0x000fe4000780c0ff */
[----:B--2---:R-:W-:-:S02]  /*05c0*/  @P2 LOP3.LUT R5, R5, R18, RZ, 0x3c, !PT ;  /* 0x0000001205052212 */ /* 0x004fc400078e3cff */
[----:B------:R-:W2:Y:S01]  /*05d0*/  @P4 LDG.E R18, desc[UR4][R8.64+0x58] ;  /* 0x0000580408124981 */ /* 0x000ea2000c1e1900 */
[----:B---3--:R-:W-:-:S03]  /*05e0*/  @P4 LOP3.LUT R3, R3, R22, RZ, 0x3c, !PT ;  /* 0x0000001603034212 */ /* 0x008fc600078e3cff */
[----:B------:R-:W3:Y:S01]  /*05f0*/  @P5 LDG.E R22, desc[UR4][R8.64+0x74] ;  /* 0x0000740408165981 */ /* 0x000ee2000c1e1900 */
[----:B----4-:R-:W-:-:S03]  /*0600*/  @P3 LOP3.LUT R5, R5, R20, RZ, 0x3c, !PT ;  /* 0x0000001405053212 */ /* 0x010fc600078e3cff */
[----:B------:R-:W4:Y:S01]  /*0610*/  @P5 LDG.E R20, desc[UR4][R8.64+0x6c] ;  /* 0x00006c0408145981 */ /* 0x000f22000c1e1900 */
[----:B------:R-:W-:-:S03]  /*0620*/  @P6 LOP3.LUT R13, R13, R26, RZ, 0x3c, !PT ;  /* 0x0000001a0d0d6212 */ /* 0x000fc600078e3cff */
        /* <DEDUP_REMOVED lines=9> */
[----:B--2---:R-:W-:-:S03]  /*06c0*/  @P4 LOP3.LUT R5, R5, R18, RZ, 0x3c, !PT ;  /* 0x0000001205054212 */ /* 0x004fc600078e3cff */
        /* <DEDUP_REMOVED lines=15> */
[----:B--2---:R-:W-:-:S04]  /*07c0*/  @P6 LOP3.LUT R5, R5, R18, RZ, 0x3c, !PT ;  /* 0x0000001205056212 */ /* 0x004fc800078e3cff */
[----:B---3--:R-:W-:Y:S02]  /*07d0*/  @P0 LOP3.LUT R5, R5, R22, RZ, 0x3c, !PT ;  /* 0x0000001605050212 */ /* 0x008fe400078e3cff */
[----:B----4-:R-:W-:-:S04]  /*07e0*/  @P6 LOP3.LUT R3, R3, R20, RZ, 0x3c, !PT ;  /* 0x0000001403036212 */ /* 0x010fc800078e3cff */
[----:B------:R-:W-:Y:S02]  /*07f0*/  @P0 LOP3.LUT R3, R3, R26, RZ, 0x3c, !PT ;  /* 0x0000001a03030212 */ /* 0x000fe400078e3cff */
[----:B------:R-:W-:Y:S02]  /*0800*/  @P6 LOP3.LUT R2, R2, R21, RZ, 0x3c, !PT ;  /* 0x0000001502026212 */ /* 0x000fe400078e3cff */
[----:B------:R-:W-:Y:S02]  /*0810*/  @P6 LOP3.LUT R4, R4, R19, RZ, 0x3c, !PT ;  /* 0x0000001304046212 */ /* 0x000fe400078e3cff */
[----:B------:R-:W-:Y:S02]  /*0820*/  @P0 LOP3.LUT R2, R2, R25, RZ, 0x3c, !PT ;  /* 0x0000001902020212 */ /* 0x000fe400078e3cff */
[----:B------:R-:W-:Y:S02]  /*0830*/  @P0 LOP3.LUT R4, R4, R23, RZ, 0x3c, !PT ;  /* 0x0000001704040212 */ /* 0x000fe400078e3cff */
[----:B------:R-:W-:-:S13]  /*0840*/  R2P PR, R24.B1, 0x7f ;  /* 0x0000007f18007804 */ /* 0x000fda0000001000 */
[----:B------:R-:W2:Y:S04]  /*0850*/  @P0 LDG.E R18, desc[UR4][R8.64+0xa0] ;  /* 0x0000a00408120981 */ /* 0x000ea8000c1e1900 */
[----:B------:R-:W3:Y:S04]  /*0860*/  @P1 LDG.E R20, desc[UR4][R8.64+0xb4] ;  /* 0x0000b40408141981 */ /* 0x000ee8000c1e1900 */
[----:B------:R-:W4:Y:S04]  /*0870*/  @P2 LDG.E R26, desc[UR4][R8.64+0xc8] ;  /* 0x0000c804081a2981 */ /* 0x000f28000c1e1900 */
[----:B------:R-:W4:Y:S04]  /*0880*/  @P3 LDG.E R28, desc[UR4][R8.64+0xdc] ;  /* 0x0000dc04081c3981 */ /* 0x000f28000c1e1900 */
[----:B------:R-:W4:Y:S04]  /*0890*/  @P0 LDG.E R19, desc[UR4][R8.64+0xa4] ;  /* 0x0000a40408130981 */ /* 0x000f28000c1e1900 */
[----:B------:R-:W4:Y:S04]  /*08a0*/  @P0 LDG.E R22, desc[UR4][R8.64+0xb0] ;  /* 0x0000b00408160981 */ /* 0x000f28000c1e1900 */
[----:B------:R-:W4:Y:S04]  /*08b0*/  @P4 LDG.E R25, desc[UR4][R8.64+0xf0] ;  /* 0x0000f00408194981 */ /* 0x000f28000c1e1900 */
[----:B------:R-:W4:Y:S04]  /*08c0*/  @P0 LDG.E R21, desc[UR4][R8.64+0xac] ;  /* 0x0000ac0408150981 */ /* 0x000f28000c1e1900 */
[----:B------:R-:W4:Y:S01]  /*08d0*/  @P1 LDG.E R23, desc[UR4][R8.64+0xb8] ;  /* 0x0000b80408171981 */ /* 0x000f22000c1e1900 */
[----:B--2---:R-:W-:-:S03]  /*08e0*/  @P0 LOP3.LUT R13, R13, R18, RZ, 0x3c, !PT ;  /* 0x000000120d0d0212 */ /* 0x004fc600078e3cff */
[----:B------:R-:W2:Y:S01]  /*08f0*/  @P1 LDG.E R18, desc[UR4][R8.64+0xbc] ;  /* 0x0000bc0408121981 */ /* 0x000ea2000c1e1900 */
[----:B---3--:R-:W-:-:S03]  /*0900*/  @P1 LOP3.LUT R13, R13, R20, RZ, 0x3c, !PT ;  /* 0x000000140d0d1212 */ /* 0x008fc600078e3cff */
[----:B------:R-:W3:Y:S01]  /*0910*/  @P0 LDG.E R20, desc[UR4][R8.64+0xa8] ;  /* 0x0000a80408140981 */ /* 0x000ee2000c1e1900 */
[----:B----4-:R-:W-:-:S03]  /*0920*/  @P2 LOP3.LUT R13, R13, R26, RZ, 0x3c, !PT ;  /* 0x0000001a0d0d2212 */ /* 0x010fc600078e3cff */
[----:B------:R-:W4:Y:S01]  /*0930*/  @P5 LDG.E R26, desc[UR4][R8.64+0x104] ;  /* 0x00010404081a5981 */ /* 0x000f22000c1e1900 */
[----:B------:R-:W-:Y:S02]  /*0940*/  @P3 LOP3.LUT R13, R13, R28, RZ, 0x3c, !PT ;  /* 0x0000001c0d0d3212 */ /* 0x000fe400078e3cff */
[----:B------:R-:W-:Y:S02]  /*0950*/  @P0 LOP3.LUT R4, R4, R19, RZ, 0x3c, !PT ;  /* 0x0000001304040212 */ /* 0x000fe400078e3cff */
        /* <DEDUP_REMOVED lines=9> */
[----:B---3--:R-:W-:-:S03]  /*09f0*/  @P0 LOP3.LUT R5, R5, R20, RZ, 0x3c, !PT ;  /* 0x0000001405050212 */ /* 0x008fc600078e3cff */
[----:B------:R-:W3:Y:S01]  /*0a00*/  @P1 LDG.E R20, desc[UR4][R8.64+0xc4] ;  /* 0x0000c40408141981 */ /* 0x000ee2000c1e1900 */
[----:B--2---:R-:W-:-:S03]  /*0a10*/  @P1 LOP3.LUT R5, R5, R18, RZ, 0x3c, !PT ;  /* 0x0000001205051212 */ /* 0x004fc600078e3cff */
[----:B------:R-:W2:Y:S01]  /*0a20*/  @P3 LDG.E R18, desc[UR4][R8.64+0xe4] ;  /* 0x0000e40408123981 */ /* 0x000ea2000c1e1900 */
[----:B------:R-:W-:Y:S02]  /*0a30*/  LOP3.LUT P0, RZ, R24, 0x8000, RZ, 0xc0, !PT ;  /* 0x0000800018ff7812 */ /* 0x000fe4000780c0ff */
[----:B----4-:R-:W-:Y:S01]  /*0a40*/  @P5 LOP3.LUT R13, R13, R26, RZ, 0x3c, !PT ;  /* 0x0000001a0d0d5212 */ /* 0x010fe200078e3cff */
[----:B------:R-:W4:Y:S04]  /*0a50*/  @P2 LDG.E R24, desc[UR4][R8.64+0xd8] ;  /* 0x0000d80408182981 */ /* 0x000f28000c1e1900 */
[----:B------:R-:W4:Y:S01]  /*0a60*/  @P6 LDG.E R26, desc[UR4][R8.64+0x118] ;  /* 0x00011804081a6981 */ /* 0x000f22000c1e1900 */
[----:B------:R-:W-:Y:S02]  /*0a70*/  @P1 LOP3.LUT R2, R2, R19, RZ, 0x3c, !PT ;  /* 0x0000001302021212 */ /* 0x000fe400078e3cff */
[----:B------:R-:W-:Y:S01]  /*0a80*/  @P2 LOP3.LUT R5, R5, R22, RZ, 0x3c, !PT ;  /* 0x0000001605052212 */ /* 0x000fe200078e3cff */
[----:B------:R-:W4:Y:S04]  /*0a90*/  @P3 LDG.E R19, desc[UR4][R8.64+0xe8] ;  /* 0x0000e80408133981 */ /* 0x000f28000c1e1900 */
[----:B------:R-:W4:Y:S01]  /*0aa0*/  @P4 LDG.E R22, desc[UR4][R8.64+0xf8] ;  /* 0x0000f80408164981 */ /* 0x000f22000c1e1900 */
[----:B------:R-:W-:-:S03]  /*0ab0*/  @P2 LOP3.LUT R4, R4, R21, RZ, 0x3c, !PT ;  /* 0x0000001504042212 */ /* 0x000fc600078e3cff */
[----:B------:R-:W4:Y:S01]  /*0ac0*/  @P4 LDG.E R21, desc[UR4][R8.64+0xf4] ;  /* 0x0000f40408154981 */ /* 0x000f22000c1e1900 */
[----:B------:R-:W-:-:S03]  /*0ad0*/  @P2 LOP3.LUT R2, R2, R23, RZ, 0x3c, !PT ;  /* 0x0000001702022212 */ /* 0x000fc600078e3cff */
[----:B------:R-:W4:Y:S01]  /*0ae0*/  @P4 LDG.E R23, desc[UR4][R8.64+0xfc] ;  /* 0x0000fc0408174981 */ /* 0x000f22000c1e1900 */
[----:B------:R-:W-:-:S03]  /*0af0*/  @P3 LOP3.LUT R4, R4, R25, RZ, 0x3c, !PT ;  /* 0x0000001904043212 */ /* 0x000fc600078e3cff */
[----:B------:R-:W4:Y:S04]  /*0b00*/  @P5 LDG.E R25, desc[UR4][R8.64+0x108] ;  /* 0x0001080408195981 */ /* 0x000f28000c1e1900 */
[----:B------:R-:W4:Y:S01]  /*0b10*/  @P0 LDG.E R27, desc[UR4][R8.64+0x138] ;  /* 0x00013804081b0981 */ /* 0x000f22000c1e1900 */
[----:B---3--:R-:W-:-:S03]  /*0b20*/  @P1 LOP3.LUT R3, R3, R20, RZ, 0x3c, !PT ;  /* 0x0000001403031212 */ /* 0x008fc600078e3cff */
[----:B------:R-:W3:Y:S01]  /*0b30*/  @P3 LDG.E R20, desc[UR4][R8.64+0xec] ;  /* 0x0000ec0408143981 */ /* 0x000ee2000c1e1900 */
[----:B--2---:R-:W-:-:S03]  /*0b40*/  @P3 LOP3.LUT R5, R5, R18, RZ, 0x3c, !PT ;  /* 0x0000001205053212 */ /* 0x004fc600078e3cff */
[----:B------:R-:W2:Y:S01]  /*0b50*/  @P5 LDG.E R18, desc[UR4][R8.64+0x10c] ;  /* 0x00010c0408125981 */ /* 0x000ea2000c1e1900 */
        /* <DEDUP_REMOVED lines=22> */
[----:B------:R-:W-:-:S05]  /*0cc0*/  VIADD R17, R17, 0x10 ;  /* 0x0000001011117836 */ /* 0x000fca0000000000 */
[----:B------:R-:W-:Y:S02]  /*0cd0*/  ISETP.NE.AND P1, PT, R17, 0x20, PT ;  /* 0x000000201100780c */ /* 0x000fe40003f25270 */
[----:B------:R-:W-:Y:S02]  /*0ce0*/  @P5 LOP3.LUT R2, R2, R19, RZ, 0x3c, !PT ;  /* 0x0000001302025212 */ /* 0x000fe400078e3cff */
[----:B------:R-:W-:Y:S02]  /*0cf0*/  @P6 LOP3.LUT R4, R4, R21, RZ, 0x3c, !PT ;  /* 0x0000001504046212 */ /* 0x000fe400078e3cff */
[----:B------:R-:W-:Y:S02]  /*0d00*/  @P6 LOP3.LUT R5, R5, R22, RZ, 0x3c, !PT ;  /* 0x0000001605056212 */ /* 0x000fe400078e3cff */
[----:B------:R-:W-:Y:S02]  /*0d10*/  @P6 LOP3.LUT R2, R2, R23, RZ, 0x3c, !PT ;  /* 0x0000001702026212 */ /* 0x000fe400078e3cff */
[----:B------:R-:W-:-:S02]  /*0d20*/  @P0 LOP3.LUT R4, R4, R25, RZ, 0x3c, !PT ;  /* 0x0000001904040212 */ /* 0x000fc400078e3cff */
[----:B------:R-:W-:Y:S02]  /*0d30*/  @P0 LOP3.LUT R2, R2, R27, RZ, 0x3c, !PT ;  /* 0x0000001b02020212 */ /* 0x000fe400078e3cff */
[----:B---3--:R-:W-:-:S04]  /*0d40*/  @P5 LOP3.LUT R3, R3, R20, RZ, 0x3c, !PT ;  /* 0x0000001403035212 */ /* 0x008fc800078e3cff */
[----:B--2---:R-:W-:Y:S02]  /*0d50*/  @P6 LOP3.LUT R3, R3, R18, RZ, 0x3c, !PT ;  /* 0x0000001203036212 */ /* 0x004fe400078e3cff */
[----:B----4-:R-:W-:Y:S02]  /*0d60*/  @P0 LOP3.LUT R5, R5, R24, RZ, 0x3c, !PT ;  /* 0x0000001805050212 */ /* 0x010fe400078e3cff */
[----:B------:R-:W-:Y:S01]  /*0d70*/  @P0 LOP3.LUT R3, R3, R26, RZ, 0x3c, !PT ;  /* 0x0000001a03030212 */ /* 0x000fe200078e3cff */
[----:B------:R-:W-:Y:S06]  /*0d80*/  @P1 BRA `(.L_x_4) ;  /* 0xfffffff400481947 */ /* 0x000fec000383ffff */
[----:B------:R-:W-:-:S05]  /*0d90*/  VIADD R15, R15, 0x1 ;  /* 0x000000010f0f7836 */ /* 0x000fca0000000000 */
[----:B------:R-:W-:-:S13]  /*0da0*/  ISETP.NE.AND P0, PT, R15, 0x5, PT ;  /* 0x000000050f00780c */ /* 0x000fda0003f05270 */
[----:B------:R-:W-:Y:S05]  /*0db0*/  @P0 BRA `(.L_x_5) ;  /* 0xfffffff400240947 */ /* 0x000fea000383ffff */
[----:B------:R-:W0:Y:S01]  /*0dc0*/  LDC.64 R8, c[0x0][0x380] ;  /* 0x0000e000ff087b82 */ /* 0x000e220000000a00 */
[----:B------:R-:W-:Y:S01]  /*0dd0*/  VIADD R12, R12, 0x1 ;  /* 0x000000010c0c7836 */ /* 0x000fe20000000000 */
[----:B------:R-:W-:-:S04]  /*0de0*/  LOP3.LUT R15, R0, 0x3, RZ, 0xc0, !PT ;  /* 0x00000003000f7812 */ /* 0x000fc800078ec0ff */
[----:B------:R-:W-:Y:S01]  /*0df0*/  ISETP.GE.U32.AND P0, PT, R12, R15, PT ;  /* 0x0000000f0c00720c */ /* 0x000fe20003f06070 */
[----:B0-----:R-:W-:-:S05]  /*0e00*/  IMAD.WIDE.U32 R8, R14, 0x30, R8 ;  /* 0x000000300e087825 */ /* 0x001fca00078e0008 */
[----:B------:R0:W-:Y:S04]  /*0e10*/  STG.E.64 desc[UR4][R8.64+0x8], R4 ;  /* 0x0000080408007986 */ /* 0x0001e8000c101b04 */
[----:B------:R0:W-:Y:S04]  /*0e20*/  STG.E.64 desc[UR4][R8.64+0x10], R2 ;  /* 0x0000100208007986 */ /* 0x0001e8000c101b04 */
[----:B------:R0:W-:Y:S01]  /*0e30*/  STG.E desc[UR4][R8.64+0x4], R13 ;  /* 0x0000040d08007986 */ /* 0x0001e2000c101904 */
[----:B------:R-:W-:Y:S05]  /*0e40*/  @!P0 BRA `(.L_x_6) ;  /* 0xfffffff000f08947 */ /* 0x000fea000383ffff */
.L_x_3:
[----:B------:R-:W-:Y:S05]  /*0e50*/  BSYNC.RECONVERGENT B1 ;  /* 0x0000000000017941 */ /* 0x000fea0003800200 */
.L_x_2:
[----:B------:R-:W-:Y:S01]  /*0e60*/  ISETP.GT.U32.AND P0, PT, R0, 0x3, PT ;  /* 0x000000030000780c */ /* 0x000fe20003f04070 */
[----:B------:R-:W-:Y:S01]  /*0e70*/  VIADD R10, R10, 0x1 ;  /* 0x000000010a0a7836 */ /* 0x000fe20000000000 */
[--C-:B------:R-:W-:Y:S02]  /*0e80*/  SHF.R.U64 R0, R0, 0x2, R11.reuse ;  /* 0x0000000200007819 */ /* 0x100fe4000000120b */
[----:B------:R-:W-:Y:S02]  /*0e90*/  ISETP.GT.U32.AND.EX P0, PT, R11, RZ, PT, P0 ;  /* 0x000000ff0b00720c */ /* 0x000fe40003f04100 */
[----:B------:R-:W-:-:S11]  /*0ea0*/  SHF.R.U32.HI R11, RZ, 0x2, R11 ;  /* 0x00000002ff0b7819 */ /* 0x000fd6000001160b */
[----:B------:R-:W-:Y:S05]  /*0eb0*/  @P0 BRA `(.L_x_7) ;  /* 0xfffffff000b40947 */ /* 0x000fea000383ffff */
.L_x_1:
[----:B------:R-:W-:Y:S05]  /*0ec0*/  BSYNC.RECONVERGENT B0 ;  /* 0x0000000000007941 */ /* 0x000fea0003800200 */
.L_x_0:
[----:B0-----:R-:W0:Y:S01]  /*0ed0*/  S2R R5, SR_TID.X ;  /* 0x0000000000057919 */ /* 0x001e220000002100 */
[----:B------:R-:W0:Y:S02]  /*0ee0*/  LDC.64 R2, c[0x0][0x380] ;  /* 0x0000e000ff027b82 */ /* 0x000e240000000a00 */
[----:B0-----:R-:W-:-:S05]  /*0ef0*/  IMAD.WIDE.U32 R2, R5, 0x30, R2 ;  /* 0x0000003005027825 */ /* 0x001fca00078e0002 */
[----:B------:R-:W-:Y:S04]  /*0f00*/  STG.E.64 desc[UR4][R2.64+0x18], RZ ;  /* 0x000018ff02007986 */ /* 0x000fe8000c101b04 */
[----:B------:R-:W-:Y:S04]  /*0f10*/  STG.E desc[UR4][R2.64+0x20], RZ ;  /* 0x000020ff02007986 */ /* 0x000fe8000c101904 */
[----:B------:R-:W-:Y:S01]  /*0f20*/  STG.E.64 desc[UR4][R2.64+0x28], RZ ;  /* 0x000028ff02007986 */ /* 0x000fe2000c101b04 */
[----:B------:R-:W-:Y:S05]  /*0f30*/  EXIT ;  /* 0x000000000000794d */ /* 0x000fea0003800000 */
.L_x_8:
[----:B------:R-:W-:-:S00]  /*0f40*/  BRA `(.L_x_8) ;  /* 0xfffffffc00fc7947 */ /* 0x000fc0000383ffff */
[----:B------:R-:W-:-:S00]  /*0f50*/  NOP ;  /* 0x0000000000007918 */ /* 0x000fc00000000000 */
        /* <DEDUP_REMOVED lines=10> */
.L_x_129:


//--------------------- .text._Z12render_pixelPhP17curandStateXORWOW --------------------------
	.section	.text._Z12render_pixelPhP17curandStateXORWOW,"ax",@progbits
	.align	128
        .global         _Z12render_pixelPhP17curandStateXORWOW
        .type           _Z12render_pixelPhP17curandStateXORWOW,@function
        .size           _Z12render_pixelPhP17curandStateXORWOW,(.L_x_128 - _Z12render_pixelPhP17curandStateXORWOW)
        .other          _Z12render_pixelPhP17curandStateXORWOW,@"STO_CUDA_ENTRY STV_DEFAULT"
_Z12render_pixelPhP17curandStateXORWOW:
.text._Z12render_pixelPhP17curandStateXORWOW:
[----:B------:R-:W0:Y:S01]  /*0000*/  LDC R1, c[0x0][0x37c] ;  /* 0x0000df00ff017b82 */ /* 0x000e220000000800 */
[----:B------:R-:W1:Y:S07]  /*0010*/  S2R R3, SR_TID.X ;  /* 0x0000000000037919 */ /* 0x000e6e0000002100 */
[----:B------:R-:W1:Y:S01]  /*0020*/  LDC.64 R52, c[0x0][0x388] ;  /* 0x0000e200ff347b82 */ /* 0x000e620000000a00 */
[----:B------:R-:W2:Y:S01]  /*0030*/  LDCU.64 UR6, c[0x0][0x358] ;  /* 0x00006b00ff0677ac */ /* 0x000ea20008000a00 */
[----:B0-----:R-:W-:Y:S01]  /*0040*/  IADD3 R1, PT, PT, R1, -0x20, RZ ;  /* 0xffffffe001017810 */ /* 0x001fe20007ffe0ff */
[----:B------:R-:W0:Y:S01]  /*0050*/  S2R R6, SR_CTAID.Y ;  /* 0x0000000000067919 */ /* 0x000e220000002600 */
[----:B------:R-:W3:Y:S01]  /*0060*/  LDCU UR5, c[0x3][0x90] ;  /* 0x00c01200ff0577ac */ /* 0x000ee20008000800 */
[----:B------:R-:W0:Y:S03]  /*0070*/  S2R R5, SR_TID.Y ;  /* 0x0000000000057919 */ /* 0x000e260000002200 */
[----:B------:R-:W4:Y:S01]  /*0080*/  LDC R9, c[0x3][0x80] ;  /* 0x00c02000ff097b82 */ /* 0x000f220000000800 */
[----:B------:R-:W4:Y:S01]  /*0090*/  LDCU UR4, c[0x3][0x8c] ;  /* 0x00c01180ff0477ac */ /* 0x000f220008000800 */
[----:B------:R-:W3:Y:S01]  /*00a0*/  S2R R0, SR_CTAID.X ;  /* 0x0000000000007919 */ /* 0x000ee20000002500 */
[----:B------:R-:W4:Y:S01]  /*00b0*/  LDCU.128 UR8, c[0x3][0x60] ;  /* 0x00c00c00ff0877ac */ /* 0x000f220008000c00 */
[----:B------:R-:W4:Y:S01]  /*00c0*/  LDCU.128 UR16, c[0x3][0x50] ;  /* 0x00c00a00ff1077ac */ /* 0x000f220008000c00 */
[----:B------:R-:W4:Y:S01]  /*00d0*/  LDCU.128 UR12, c[0x3][0x70] ;  /* 0x00c00e00ff0c77ac */ /* 0x000f220008000c00 */
[----:B-1----:R-:W-:-:S05]  /*00e0*/  IMAD.WIDE.U32 R52, R3, 0x30, R52 ;  /* 0x0000003003347825 */ /* 0x002fca00078e0034 */
[----:B--2---:R-:W2:Y:S04]  /*00f0*/  LDG.E.64 R42, desc[UR6][R52.64] ;  /* 0x00000006342a7981 */ /* 0x004ea8000c1e1b00 */
[----:B------:R-:W2:Y:S04]  /*0100*/  LDG.E.64 R38, desc[UR6][R52.64+0x8] ;  /* 0x0000080634267981 */ /* 0x000ea8000c1e1b00 */
[----:B------:R1:W5:Y:S01]  /*0110*/  LDG.E.64 R24, desc[UR6][R52.64+0x10] ;  /* 0x0000100634187981 */ /* 0x000362000c1e1b00 */
[----:B0-----:R-:W-:Y:S01]  /*0120*/  LEA R6, R6, R5, 0x4 ;  /* 0x0000000506067211 */ /* 0x001fe200078e20ff */
[----:B---3--:R-:W-:Y:S01]  /*0130*/  F2F.F64.F32 R50, UR5 ;  /* 0x0000000500327d10 */ /* 0x008fe20008201800 */
[----:B------:R-:W-:Y:S01]  /*0140*/  LEA R0, R0, R3, 0x4 ;  /* 0x0000000300007211 */ /* 0x000fe200078e20ff */
[----:B----4-:R-:W-:-:S06]  /*0150*/  FMUL R7, R9, UR8 ;  /* 0x0000000809077c20 */ /* 0x010fcc0008400000 */
[----:B------:R-:W0:Y:S08]  /*0160*/  I2F.F64.U32 R4, R6 ;  /* 0x0000000600047312 */ /* 0x000e300000201800 */
[----:B------:R3:W4:Y:S01]  /*0170*/  I2F.F64 R2, R0 ;  /* 0x0000000000027312 */ /* 0x0007220000201c00 */
[----:B0-----:R-:W-:-:S07]  /*0180*/  DADD R4, R4, 0.5 ;  /* 0x3fe0000004047429 */ /* 0x001fce0000000000 */
[----:B------:R-:W0:Y:S01]  /*0190*/  F2F.F64.F32 R48, UR4 ;  /* 0x0000000400307d10 */ /* 0x000e220008201800 */
[----:B------:R-:W1:Y:S01]  /*01a0*/  LDCU UR4, c[0x3][0x48] ;  /* 0x00c00900ff0477ac */ /* 0x000e620008000800 */
[----:B---3--:R-:W-:Y:S01]  /*01b0*/  MOV R0, RZ ;  /* 0x000000ff00007202 */ /* 0x008fe20000000f00 */
[----:B----4-:R-:W-:Y:S02]  /*01c0*/  DADD R2, R2, 0.5 ;  /* 0x3fe0000002027429 */ /* 0x010fe40000000000 */
[----:B------:R-:W-:-:S06]  /*01d0*/  DADD R4, R4, -64 ;  /* 0xc050000004047429 */ /* 0x000fcc0000000000 */
[----:B------:R-:W-:Y:S02]  /*01e0*/  DADD R2, R2, -64 ;  /* 0xc050000002027429 */ /* 0x000fe40000000000 */
[----:B------:R-:W-:Y:S01]  /*01f0*/  DMUL R4, R4, R50 ;  /* 0x0000003204047228 */ /* 0x000fe20000000000 */
[----:B-1----:R-:W-:Y:S01]  /*0200*/  F2F.F64.F32 R46, UR4 ;  /* 0x00000004002e7d10 */ /* 0x002fe20008201800 */
[----:B------:R-:W-:-:S04]  /*0210*/  UMOV UR4, URZ ;  /* 0x000000ff00047c82 */ /* 0x000fc80008000000 */
[----:B0-----:R-:W-:-:S04]  /*0220*/  DMUL R2, R2, R48 ;  /* 0x0000003002027228 */ /* 0x001fc80000000000 */
[----:B------:R-:W0:Y:S08]  /*0230*/  F2F.F32.F64 R4, R4 ;  /* 0x0000000400047310 */ /* 0x000e300000301000 */
[----:B------:R-:W1:Y:S01]  /*0240*/  F2F.F32.F64 R2, R2 ;  /* 0x0000000200027310 */ /* 0x000e620000301000 */
[----:B0-----:R-:W-:Y:S01]  /*0250*/  FFMA R11, R4, UR11, R7 ;  /* 0x0000000b040b7c23 */ /* 0x001fe20008000007 */
[C---:B------:R-:W-:Y:S01]  /*0260*/  FMUL R7, R9.reuse, UR19 ;  /* 0x0000001309077c20 */ /* 0x040fe20008400000 */
[----:B------:R-:W-:-:S03]  /*0270*/  FMUL R9, R9, UR9 ;  /* 0x0000000909097c20 */ /* 0x000fc60008400000 */
[C---:B------:R-:W-:Y:S01]  /*0280*/  FFMA R7, R4.reuse, UR10, R7 ;  /* 0x0000000a04077c23 */ /* 0x040fe20008000007 */
[----:B------:R-:W-:Y:S01]  /*0290*/  FFMA R9, R4, UR12, R9 ;  /* 0x0000000c04097c23 */ /* 0x000fe20008000009 */
[C---:B-1----:R-:W-:Y:S02]  /*02a0*/  FFMA R11, R2.reuse, UR14, R11 ;  /* 0x0000000e020b7c23 */ /* 0x042fe4000800000b */
[C---:B------:R-:W-:Y:S01]  /*02b0*/  FFMA R7, R2.reuse, UR13, R7 ;  /* 0x0000000d02077c23 */ /* 0x040fe20008000007 */
[----:B------:R-:W-:Y:S01]  /*02c0*/  FFMA R9, R2, UR15, R9 ;  /* 0x0000000f02097c23 */ /* 0x000fe20008000009 */
[----:B------:R-:W-:Y:S02]  /*02d0*/  FADD R11, R11, UR17 ;  /* 0x000000110b0b7e21 */ /* 0x000fe40008000000 */
[----:B------:R-:W-:Y:S02]  /*02e0*/  FADD R12, R7, UR16 ;  /* 0x00000010070c7e21 */ /* 0x000fe40008000000 */
[----:B------:R-:W-:Y:S01]  /*02f0*/  FADD R10, RZ, R11 ;  /* 0x0000000bff0a7221 */ /* 0x000fe20000000000 */
[----:B------:R-:W-:-:S03]  /*0300*/  FADD R11, R9, UR18 ;  /* 0x00000012090b7e21 */ /* 0x000fc60008000000 */
[----:B------:R-:W-:Y:S01]  /*0310*/  FADD R10, R10, -UR17 ;  /* 0x800000110a0a7e21 */ /* 0x000fe20008000000 */
[----:B--2---:R-:W-:Y:S02]  /*0320*/  MOV R45, R43 ;  /* 0x0000002b002d7202 */ /* 0x004fe40000000f00 */
[----:B------:R-:W-:-:S07]  /*0330*/  MOV R21, R39 ;  /* 0x0000002700157202 */ /* 0x000fce0000000f00 */
.L_x_99:
[----:B------:R-:W-:Y:S01]  /*0340*/  SHF.R.U32.HI R2, RZ, 0x2, R45 ;  /* 0x00000002ff027819 */ /* 0x000fe2000001162d */
[----:B------:R-:W0:Y:S01]  /*0350*/  LDCU UR5, c[0x3][0x50] ;  /* 0x00c00a00ff0577ac */ /* 0x000e220008000800 */
[----:B-----5:R-:W-:Y:S01]  /*0360*/  SHF.L.U32 R3, R25, 0x4, RZ ;  /* 0x0000000419037819 */ /* 0x020fe200000006ff */
[----:B------:R-:W-:Y:S01]  /*0370*/  BSSY.RECONVERGENT B0, `(.L_x_9) ;  /* 0x0000048000007945 */ /* 0x000fe20003800200 */
[----:B------:R-:W-:Y:S01]  /*0380*/  LOP3.LUT R2, R2, R45, RZ, 0x3c, !PT ;  /* 0x0000002d02027212 */ /* 0x000fe200078e3cff */
[----:B------:R-:W1:Y:S01]  /*0390*/  LDCU UR8, c[0x3][0x58] ;  /* 0x00c00b00ff0877ac */ /* 0x000e620008000800 */
[----:B------:R-:W-:Y:S01]  /*03a0*/  SHF.R.U32.HI R15, RZ, 0x2, R38 ;  /* 0x00000002ff0f7819 */ /* 0x000fe20000011626 */
[----:B------:R2:W-:Y:S01]  /*03b0*/  STG.E.64 desc[UR6][R52.64+0x8], R24 ;  /* 0x0000081834007986 */ /* 0x0005e2000c101b06 */
[----:B------:R-:W-:Y:S01]  /*03c0*/  SHF.L.U32 R13, R2, 0x1, RZ ;  /* 0x00000001020d7819 */ /* 0x000fe200000006ff */
[----:B------:R-:W-:Y:S01]  /*03d0*/  UIADD3 UR4, UPT, UPT, UR4, 0x1, URZ ;  /* 0x0000000104047890 */ /* 0x000fe2000fffe0ff */
[----:B------:R-:W-:-:S02]  /*03e0*/  LOP3.LUT R15, R15, R38, RZ, 0x3c, !PT ;  /* 0x000000260f0f7212 */ /* 0x000fc400078e3cff */
[----:B------:R-:W-:Y:S01]  /*03f0*/  LOP3.LUT R2, R2, R13, R3, 0x96, !PT ;  /* 0x0000000d02027212 */ /* 0x000fe200078e9603 */
[----:B------:R-:W-:Y:S01]  /*0400*/  UISETP.NE.AND UP0, UPT, UR4, 0x400, UPT ;  /* 0x000004000400788c */ /* 0x000fe2000bf05270 */
[----:B------:R-:W-:Y:S02]  /*0410*/  SHF.L.U32 R3, R15, 0x1, RZ ;  /* 0x000000010f037819 */ /* 0x000fe400000006ff */
[----:B------:R-:W-:Y:S02]  /*0420*/  LOP3.LUT R2, R2, R25, RZ, 0x3c, !PT ;  /* 0x0000001902027212 */ /* 0x000fe400078e3cff */
[----:B------:R-:W-:Y:S02]  /*0430*/  MOV R18, 0x2f800000 ;  /* 0x2f80000000127802 */ /* 0x000fe40000000f00 */
[----:B------:R-:W-:Y:S02]  /*0440*/  SHF.L.U32 R14, R2, 0x4, RZ ;  /* 0x00000004020e7819 */ /* 0x000fe400000006ff */
[----:B------:R-:W-:-:S02]  /*0450*/  IADD3 R13, PT, PT, R42, 0x587c5, R2 ;  /* 0x000587c52a0d7810 */ /* 0x000fc40007ffe002 */
[----:B------:R-:W-:Y:S02]  /*0460*/  LOP3.LUT R3, R15, R3, R14, 0x96, !PT ;  /* 0x000000030f037212 */ /* 0x000fe400078e960e */
[----:B------:R-:W-:Y:S02]  /*0470*/  IADD3 R42, PT, PT, R42, 0xb0f8a, RZ ;  /* 0x000b0f8a2a2a7810 */ /* 0x000fe40007ffe0ff */
[----:B------:R-:W-:Y:S02]  /*0480*/  LOP3.LUT R3, R3, R2, RZ, 0x3c, !PT ;  /* 0x0000000203037212 */ /* 0x000fe400078e3cff */
[----:B------:R-:W-:Y:S02]  /*0490*/  I2FP.F32.U32 R13, R13 ;  /* 0x0000000d000d7245 */ /* 0x000fe40000201000 */
[-C--:B------:R-:W-:Y:S01]  /*04a0*/  IADD3 R14, PT, PT, R3, R42.reuse, RZ ;  /* 0x0000002a030e7210 */ /* 0x080fe20007ffe0ff */
[----:B------:R-:W-:Y:S01]  /*04b0*/  STG.E.64 desc[UR6][R52.64+0x10], R2 ;  /* 0x0000100234007986 */ /* 0x000fe2000c101b06 */
[----:B------:R-:W-:Y:S01]  /*04c0*/  MOV R20, R42 ;  /* 0x0000002a00147202 */ /* 0x000fe20000000f00 */
[----:B------:R-:W-:Y:S01]  /*04d0*/  FFMA R13, R13, R18, 1.1641532182693481445e-10 ;  /* 0x2f0000000d0d7423 */ /* 0x000fe20000000012 */
[----:B---3--:R-:W-:-:S02]  /*04e0*/  I2FP.F32.U32 R16, R14 ;  /* 0x0000000e00107245 */ /* 0x008fc40000201000 */
[----:B------:R-:W-:Y:S01]  /*04f0*/  MOV R43, R21 ;  /* 0x00000015002b7202 */ /* 0x000fe20000000f00 */
[----:B------:R-:W3:Y:S01]  /*0500*/  F2F.F64.F32 R14, R13 ;  /* 0x0000000d000e7310 */ /* 0x000ee20000201800 */
[----:B----4-:R4:W-:Y:S01]  /*0510*/  STG.E.64 desc[UR6][R52.64], R20 ;  /* 0x0000001434007986 */ /* 0x0109e2000c101b06 */
[----:B------:R-:W-:Y:S01]  /*0520*/  FFMA R18, R16, R18, 1.1641532182693481445e-10 ;  /* 0x2f00000010127423 */ /* 0x000fe20000000012 */
[----:B------:R-:W-:Y:S02]  /*0530*/  MOV R38, R24 ;  /* 0x0000001800267202 */ /* 0x000fe40000000f00 */
[----:B--2---:R-:W-:-:S03]  /*0540*/  MOV R24, R2 ;  /* 0x0000000200187202 */ /* 0x004fc60000000f00 */
[----:B------:R-:W2:Y:S01]  /*0550*/  F2F.F64.F32 R16, R18 ;  /* 0x0000001200107310 */ /* 0x000ea20000201800 */
[----:B---3--:R-:W-:Y:S01]  /*0560*/  DADD R14, R14, -0.5 ;  /* 0xbfe000000e0e7429 */ /* 0x008fe20000000000 */
[----:B----4-:R-:W-:Y:S02]  /*0570*/  MOV R21, R25 ;  /* 0x0000001900157202 */ /* 0x010fe40000000f00 */
[----:B------:R-:W-:Y:S01]  /*0580*/  MOV R25, R3 ;  /* 0x0000000300197202 */ /* 0x000fe20000000f00 */
[----:B--2---:R-:W-:-:S04]  /*0590*/  DADD R16, R16, -0.5 ;  /* 0xbfe0000010107429 */ /* 0x004fc80000000000 */
[----:B------:R-:W-:-:S04]  /*05a0*/  DMUL R14, R48, R14 ;  /* 0x0000000e300e7228 */ /* 0x000fc80000000000 */
[----:B------:R-:W-:-:S06]  /*05b0*/  DMUL R16, R50, R16 ;  /* 0x0000001032107228 */ /* 0x000fcc0000000000 */
[----:B------:R-:W2:Y:S08]  /*05c0*/  F2F.F32.F64 R15, R14 ;  /* 0x0000000e000f7310 */ /* 0x000eb00000301000 */
[----:B------:R-:W3:Y:S01]  /*05d0*/  F2F.F32.F64 R16, R16 ;  /* 0x0000001000107310 */ /* 0x000ee20000301000 */
[----:B--2---:R-:W-:-:S04]  /*05e0*/  FADD R19, R12, R15 ;  /* 0x0000000f0c137221 */ /* 0x004fc80000000000 */
[----:B0-----:R-:W-:Y:S01]  /*05f0*/  FADD R19, R19, -UR5 ;  /* 0x8000000513137e21 */ /* 0x001fe20008000000 */
[----:B------:R-:W0:Y:S01]  /*0600*/  LDCU UR5, c[0x3][0x4c] ;  /* 0x00c00980ff0577ac */ /* 0x000e220008000800 */
[----:B---3--:R-:W-:-:S03]  /*0610*/  FADD R18, R11, R16 ;  /* 0x000000100b127221 */ /* 0x008fc60000000000 */
[----:B------:R-:W-:Y:S01]  /*0620*/  FMNMX R13, |R10|, |R19|, !PT ;  /* 0x400000130a0d7209 */ /* 0x000fe20007800200 */
[----:B-1----:R-:W-:-:S05]  /*0630*/  FADD R18, R18, -UR8 ;  /* 0x8000000812127e21 */ /* 0x002fca0008000000 */
[CC--:B------:R-:W-:Y:S02]  /*0640*/  FMNMX R22, |R18|.reuse, R13.reuse, !PT ;  /* 0x0000000d12167209 */ /* 0x0c0fe40007800200 */
[----:B------:R-:W-:Y:S02]  /*0650*/  FMNMX R14, |R18|, R13, PT ;  /* 0x0000000d120e7209 */ /* 0x000fe40003800200 */
[----:B------:R-:W-:Y:S02]  /*0660*/  LOP3.LUT R23, R22, 0xfe000000, RZ, 0xc0, !PT ;  /* 0xfe00000016177812 */ /* 0x000fe400078ec0ff */
[----:B------:R-:W-:Y:S01]  /*0670*/  FMNMX R13, |R10|, |R19|, PT ;  /* 0x400000130a0d7209 */ /* 0x000fe20003800200 */
[----:B0-----:R-:W-:Y:S01]  /*0680*/  UISETP.GE.AND UP1, UPT, UR5, 0x1, UPT ;  /* 0x000000010500788c */ /* 0x001fe2000bf26270 */
[----:B------:R-:W-:-:S05]  /*0690*/  LOP3.LUT R15, R23, 0x7e800000, RZ, 0x3c, !PT ;  /* 0x7e800000170f7812 */ /* 0x000fca00078e3cff */
[-C--:B------:R-:W-:Y:S01]  /*06a0*/  FMUL R14, R14, R15.reuse ;  /* 0x0000000f0e0e7220 */ /* 0x080fe20000400000 */
[-C--:B------:R-:W-:Y:S01]  /*06b0*/  FMUL R13, R13, R15.reuse ;  /* 0x0000000f0d0d7220 */ /* 0x080fe20000400000 */
[----:B------:R-:W-:Y:S02]  /*06c0*/  FMUL R15, R22, R15 ;  /* 0x0000000f160f7220 */ /* 0x000fe40000400000 */
[----:B------:R-:W-:-:S04]  /*06d0*/  FMUL R14, R14, R14 ;  /* 0x0000000e0e0e7220 */ /* 0x000fc80000400000 */
[----:B------:R-:W-:-:S04]  /*06e0*/  FFMA R14, R13, R13, R14 ;  /* 0x0000000d0d0e7223 */ /* 0x000fc8000000000e */
[----:B------:R-:W-:-:S04]  /*06f0*/  FFMA R15, R15, R15, R14 ;  /* 0x0000000f0f0f7223 */ /* 0x000fc8000000000e */
[----:B------:R0:W1:Y:S01]  /*0700*/  MUFU.RSQ R14, R15 ;  /* 0x0000000f000e7308 */ /* 0x0000620000001400 */
[----:B------:R-:W-:-:S04]  /*0710*/  IADD3 R13, PT, PT, R15, -0xd000000, RZ ;  /* 0xf30000000f0d7810 */ /* 0x000fc80007ffe0ff */
[----:B------:R-:W-:Y:S01]  /*0720*/  ISETP.GT.U32.AND P0, PT, R13, 0x727fffff, PT ;  /* 0x727fffff0d00780c */ /* 0x000fe20003f04070 */
[----:B------:R-:W-:-:S04]  /*0730*/  FADD R13, |R10|, |R19| ;  /* 0x400000130a0d7221 */ /* 0x000fc80000000200 */
[----:B------:R-:W-:-:S08]  /*0740*/  FADD R13, |R18|, R13 ;  /* 0x0000000d120d7221 */ /* 0x000fd00000000200 */
[----:B01----:R-:W-:Y:S05]  /*0750*/  @!P0 BRA `(.L_x_10) ;  /* 0x0000000000148947 */ /* 0x003fea0003800000 */
[----:B------:R-:W-:Y:S02]  /*0760*/  MOV R2, R15 ;  /* 0x0000000f00027202 */ /* 0x000fe40000000f00 */
[----:B------:R-:W-:-:S07]  /*0770*/  MOV R54, 0x790 ;  /* 0x0000079000367802 */ /* 0x000fce0000000f00 */
[----:B------:R-:W-:Y:S05]  /*0780*/  CALL.REL.NOINC `($__internal_2_$__cuda_sm20_sqrt_rn_f32_slowpath) ;  /* 0x00000068009c7944 */ /* 0x000fea0003c00000 */
[----:B------:R-:W-:Y:S01]  /*0790*/  MOV R2, R33 ;  /* 0x0000002100027202 */ /* 0x000fe20000000f00 */
[----:B------:R-:W-:Y:S06]  /*07a0*/  BRA `(.L_x_11) ;  /* 0x0000000000107947 */ /* 0x000fec0003800000 */
.L_x_10:
[----:B------:R-:W-:Y:S01]  /*07b0*/  FMUL.FTZ R2, R15, R14 ;  /* 0x0000000e0f027220 */ /* 0x000fe20000410000 */
[----:B------:R-:W-:-:S03]  /*07c0*/  FMUL.FTZ R14, R14, 0.5 ;  /* 0x3f0000000e0e7820 */ /* 0x000fc60000410000 */
[----:B------:R-:W-:-:S04]  /*07d0*/  FFMA R3, -R2, R2, R15 ;  /* 0x0000000202037223 */ /* 0x000fc8000000010f */
[----:B------:R-:W-:-:S07]  /*07e0*/  FFMA R2, R3, R14, R2 ;  /* 0x0000000e03027223 */ /* 0x000fce0000000002 */
.L_x_11:
[----:B------:R-:W-:Y:S05]  /*07f0*/  BSYNC.RECONVERGENT B0 ;  /* 0x0000000000007941 */ /* 0x000fea0003800200 */
.L_x_9:
[----:B------:R-:W-:Y:S01]  /*0800*/  FSETP.GT.AND P0, PT, R13, R22, PT ;  /* 0x000000160d00720b */ /* 0x000fe20003f04000 */
[----:B------:R-:W-:Y:S01]  /*0810*/  BSSY.RECONVERGENT B0, `(.L_x_12) ;  /* 0x0000011000007945 */ /* 0x000fe20003800200 */
[----:B------:R-:W-:Y:S02]  /*0820*/  LOP3.LUT R3, R23, 0x800000, RZ, 0xfc, !PT ;  /* 0x0080000017037812 */ /* 0x000fe400078efcff */
[----:B------:R-:W-:-:S09]  /*0830*/  FSETP.NEU.AND P1, PT, R22, +INF , PT ;  /* 0x7f8000001600780b */ /* 0x000fd20003f2d000 */
[----:B------:R-:W-:-:S05]  /*0840*/  @P0 FMUL R13, R3, R2 ;  /* 0x00000002030d0220 */ /* 0x000fca0000400000 */
[----:B------:R-:W-:-:S04]  /*0850*/  IADD3 R2, PT, PT, R13, 0x1800000, RZ ;  /* 0x018000000d027810 */ /* 0x000fc80007ffe0ff */
[----:B------:R-:W-:-:S04]  /*0860*/  LOP3.LUT R2, R2, 0x7f800000, RZ, 0xc0, !PT ;  /* 0x7f80000002027812 */ /* 0x000fc800078ec0ff */
[----:B------:R-:W-:-:S13]  /*0870*/  ISETP.GT.U32.AND P0, PT, R2, 0x1ffffff, PT ;  /* 0x01ffffff0200780c */ /* 0x000fda0003f04070 */
[----:B------:R-:W-:Y:S05]  /*0880*/  @P0 BRA `(.L_x_13) ;  /* 0x0000000000140947 */ /* 0x000fea0003800000 */
[----:B------:R-:W-:Y:S02]  /*0890*/  MOV R3, R13 ;  /* 0x0000000d00037202 */ /* 0x000fe40000000f00 */
[----:B------:R-:W-:-:S07]  /*08a0*/  MOV R36, 0x8c0 ;  /* 0x000008c000247802 */ /* 0x000fce0000000f00 */
[----:B------:R-:W-:Y:S05]  /*08b0*/  CALL.REL.NOINC `($__internal_1_$__cuda_sm20_rcp_rn_f32_slowpath) ;  /* 0x00000064007c7944 */ /* 0x000fea0003c00000 */
[----:B------:R-:W-:Y:S01]  /*08c0*/  MOV R2, R22 ;  /* 0x0000001600027202 */ /* 0x000fe20000000f00 */
[----:B------:R-:W-:Y:S06]  /*08d0*/  BRA `(.L_x_14) ;  /* 0x0000000000107947 */ /* 0x000fec0003800000 */
.L_x_13:
[----:B------:R-:W0:Y:S02]  /*08e0*/  MUFU.RCP R2, R13 ;  /* 0x0000000d00027308 */ /* 0x000e240000001000 */
[----:B0-----:R-:W-:-:S04]  /*08f0*/  FFMA R3, R13, R2, -1 ;  /* 0xbf8000000d037423 */ /* 0x001fc80000000002 */
[----:B------:R-:W-:-:S04]  /*0900*/  FADD.FTZ R3, -R3, -RZ ;  /* 0x800000ff03037221 */ /* 0x000fc80000010100 */
[----:B------:R-:W-:-:S07]  /*0910*/  FFMA R2, R2, R3, R2 ;  /* 0x0000000302027223 */ /* 0x000fce0000000002 */
.L_x_14:
[----:B------:R-:W-:Y:S05]  /*0920*/  BSYNC.RECONVERGENT B0 ;  /* 0x0000000000007941 */ /* 0x000fea0003800200 */
.L_x_12:
[----:B------:R-:W-:Y:S02]  /*0930*/  FSEL R13, R2, RZ, P1 ;  /* 0x000000ff020d7208 */ /* 0x000fe40000800000 */
[----:B------:R-:W-:-:S03]  /*0940*/  MOV R54, 0xffffffff ;  /* 0xffffffff00367802 */ /* 0x000fc60000000f00 */
[-C--:B------:R-:W-:Y:S01]  /*0950*/  FMUL R15, R19, R13.reuse ;  /* 0x0000000d130f7220 */ /* 0x080fe20000400000 */
[-C--:B------:R-:W-:Y:S01]  /*0960*/  FMUL R14, R10, R13.reuse ;  /* 0x0000000d0a0e7220 */ /* 0x080fe20000400000 */
[----:B------:R-:W-:Y:S01]  /*0970*/  FMUL R13, R18, R13 ;  /* 0x0000000d120d7220 */ /* 0x000fe20000400000 */
[----:B------:R-:W-:Y:S06]  /*0980*/  BRA.U !UP1, `(.L_x_15) ;  /* 0x0000000909807547 */ /* 0x000fec000b800000 */
[----:B------:R-:W0:Y:S01]  /*0990*/  LDC.64 R2, c[0x4][0x40] ;  /* 0x01001000ff027b82 */ /* 0x000e220000000a00 */
[----:B------:R-:W1:Y:S01]  /*09a0*/  LDCU UR5, c[0x3][0x4c] ;  /* 0x00c00980ff0577ac */ /* 0x000e620008000800 */
[----:B------:R-:W2:Y:S01]  /*09b0*/  LDCU UR10, c[0x3][0x58] ;  /* 0x00c00b00ff0a77ac */ /* 0x000ea20008000800 */
[----:B------:R-:W3:Y:S01]  /*09c0*/  LDCU.64 UR8, c[0x3][0x50] ;  /* 0x00c00a00ff0877ac */ /* 0x000ee20008000a00 */
[----:B0-----:R-:W4:Y:S01]  /*09d0*/  LDG.E.64 R2, desc[UR6][R2.64] ;  /* 0x0000000602027981 */ /* 0x001f22000c1e1b00 */
[----:B------:R-:W-:Y:S01]  /*09e0*/  HFMA2 R45, -RZ, RZ, 28, 0 ;  /* 0x4f000000ff2d7431 */ /* 0x000fe200000001ff */
[----:B------:R-:W-:Y:S01]  /*09f0*/  MOV R54, 0xffffffff ;  /* 0xffffffff00367802 */ /* 0x000fe20000000f00 */
[----:B-1----:R-:W-:Y:S01]  /*0a00*/  UIADD3 UR5, UPT, UPT, -UR5, URZ, URZ ;  /* 0x000000ff05057290 */ /* 0x002fe2000fffe1ff */
[----:B------:R-:W-:Y:S02]  /*0a10*/  MOV R41, RZ ;  /* 0x000000ff00297202 */ /* 0x000fe40000000f00 */
[----:B----4-:R-:W-:-:S04]  /*0a20*/  IADD3 R56, P0, PT, R2, 0x10, RZ ;  /* 0x0000001002387810 */ /* 0x010fc80007f1e0ff */
[----:B--23--:R-:W-:-:S09]  /*0a30*/  IADD3.X R57, PT, PT, RZ, R3, RZ, P0, !PT ;  /* 0x00000003ff397210 */ /* 0x00cfd200007fe4ff */
.L_x_22:
[----:B------:R-:W2:Y:S04]  /*0a40*/  LDG.E R39, desc[UR6][R56.64+-0xc] ;  /* 0xfffff40638277981 */ /* 0x000ea8000c1e1900 */
[----:B------:R-:W3:Y:S04]  /*0a50*/  LDG.E R17, desc[UR6][R56.64] ;  /* 0x0000000638117981 */ /* 0x000ee8000c1e1900 */
[----:B------:R-:W4:Y:S04]  /*0a60*/  LDG.E R27, desc[UR6][R56.64+0xc] ;  /* 0x00000c06381b7981 */ /* 0x000f28000c1e1900 */
[----:B------:R-:W5:Y:S04]  /*0a70*/  LDG.E R40, desc[UR6][R56.64+-0x10] ;  /* 0xfffff00638287981 */ /* 0x000f68000c1e1900 */
[----:B------:R-:W5:Y:S04]  /*0a80*/  LDG.E R34, desc[UR6][R56.64+-0x4] ;  /* 0xfffffc0638227981 */ /* 0x000f68000c1e1900 */
[----:B------:R-:W5:Y:S04]  /*0a90*/  LDG.E R16, desc[UR6][R56.64+0x8] ;  /* 0x0000080638107981 */ /* 0x000f68000c1e1900 */
[----:B------:R-:W5:Y:S04]  /*0aa0*/  LDG.E R35, desc[UR6][R56.64+-0x8] ;  /* 0xfffff80638237981 */ /* 0x000f68000c1e1900 */
[----:B------:R-:W5:Y:S04]  /*0ab0*/  LDG.E R20, desc[UR6][R56.64+0x4] ;  /* 0x0000040638147981 */ /* 0x000f68000c1e1900 */
[----:B------:R-:W5:Y:S01]  /*0ac0*/  LDG.E R26, desc[UR6][R56.64+0x10] ;  /* 0x00001006381a7981 */ /* 0x000f62000c1e1900 */
[----:B------:R-:W-:Y:S01]  /*0ad0*/  UIADD3 UR5, UPT, UPT, UR5, 0x1, URZ ;  /* 0x0000000105057890 */ /* 0x000fe2000fffe0ff */
[----:B------:R-:W-:Y:S03]  /*0ae0*/  BSSY.RECONVERGENT B2, `(.L_x_16) ;  /* 0x0000086000027945 */ /* 0x000fe60003800200 */
[----:B------:R-:W-:Y:S01]  /*0af0*/  UISETP.NE.AND UP1, UPT, UR5, URZ, UPT ;  /* 0x000000ff0500728c */ /* 0x000fe2000bf25270 */
[----:B--2---:R-:W-:Y:S01]  /*0b00*/  FADD R3, R39, -UR9 ;  /* 0x8000000927037e21 */ /* 0x004fe20008000000 */
[----:B---3--:R-:W-:-:S03]  /*0b10*/  FADD R23, R17, -UR9 ;  /* 0x8000000911177e21 */ /* 0x008fc60008000000 */
[C---:B------:R-:W-:Y:S01]  /*0b20*/  FMUL R22, R14.reuse, R3 ;  /* 0x000000030e167220 */ /* 0x040fe20000400000 */
[----:B----4-:R-:W-:Y:S01]  /*0b30*/  FADD R29, R27, -UR9 ;  /* 0x800000091b1d7e21 */ /* 0x010fe20008000000 */
[----:B------:R-:W-:Y:S01]  /*0b40*/  FMUL R23, R14, R23 ;  /* 0x000000170e177220 */ /* 0x000fe20000400000 */
[----:B-----5:R-:W-:Y:S02]  /*0b50*/  FADD R2, R40, -UR8 ;  /* 0x8000000828027e21 */ /* 0x020fe40008000000 */
[----:B------:R-:W-:Y:S01]  /*0b60*/  FMUL R29, R14, R29 ;  /* 0x0000001d0e1d7220 */ /* 0x000fe20000400000 */
[----:B------:R-:W-:Y:S01]  /*0b70*/  FADD R28, R34, -UR8 ;  /* 0x80000008221c7e21 */ /* 0x000fe20008000000 */
[C---:B------:R-:W-:Y:S01]  /*0b80*/  FFMA R22, R15.reuse, R2, R22 ;  /* 0x000000020f167223 */ /* 0x040fe20000000016 */
[----:B------:R-:W-:Y:S02]  /*0b90*/  FADD R30, R16, -UR8 ;  /* 0x80000008101e7e21 */ /* 0x000fe40008000000 */
[----:B------:R-:W-:Y:S01]  /*0ba0*/  FFMA R23, R15, R28, R23 ;  /* 0x0000001c0f177223 */ /* 0x000fe20000000017 */
[----:B------:R-:W-:Y:S01]  /*0bb0*/  FADD R2, R35, -UR10 ;  /* 0x8000000a23027e21 */ /* 0x000fe20008000000 */
[----:B------:R-:W-:Y:S01]  /*0bc0*/  FFMA R29, R15, R30, R29 ;  /* 0x0000001e0f1d7223 */ /* 0x000fe2000000001d */
[----:B------:R-:W-:-:S02]  /*0bd0*/  FADD R28, R20, -UR10 ;  /* 0x8000000a141c7e21 */ /* 0x000fc40008000000 */
[C---:B------:R-:W-:Y:S01]  /*0be0*/  FFMA R2, R13.reuse, R2, R22 ;  /* 0x000000020d027223 */ /* 0x040fe20000000016 */
[----:B------:R-:W-:Y:S01]  /*0bf0*/  FADD R30, R26, -UR10 ;  /* 0x8000000a1a1e7e21 */ /* 0x000fe20008000000 */
[----:B------:R-:W-:Y:S02]  /*0c00*/  FFMA R23, R13, R28, R23 ;  /* 0x0000001c0d177223 */ /* 0x000fe40000000017 */
[----:B------:R-:W-:Y:S01]  /*0c10*/  FFMA R31, -R15, R2, R40 ;  /* 0x000000020f1f7223 */ /* 0x000fe20000000128 */
[C---:B------:R-:W-:Y:S01]  /*0c20*/  FFMA R29, R13.reuse, R30, R29 ;  /* 0x0000001e0d1d7223 */ /* 0x040fe2000000001d */
[CC--:B------:R-:W-:Y:S01]  /*0c30*/  FFMA R30, -R14.reuse, R2.reuse, R39 ;  /* 0x000000020e1e7223 */ /* 0x0c0fe20000000127 */
[C---:B------:R-:W-:Y:S01]  /*0c40*/  FFMA R2, -R13.reuse, R2, R35 ;  /* 0x000000020d027223 */ /* 0x040fe20000000123 */
[-C--:B------:R-:W-:Y:S01]  /*0c50*/  FFMA R3, -R13, R23.reuse, R20 ;  /* 0x000000170d037223 */ /* 0x080fe20000000114 */
[-C--:B------:R-:W-:Y:S01]  /*0c60*/  FFMA R60, -R15, R23.reuse, R34 ;  /* 0x000000170f3c7223 */ /* 0x080fe20000000122 */
[----:B------:R-:W-:Y:S01]  /*0c70*/  FFMA R63, -R14, R23, R17 ;  /* 0x000000170e3f7223 */ /* 0x000fe20000000111 */
[----:B------:R-:W-:Y:S01]  /*0c80*/  FADD R22, R31, -UR8 ;  /* 0x800000081f167e21 */ /* 0x000fe20008000000 */
[----:B------:R-:W-:Y:S01]  /*0c90*/  FADD R33, R3, -UR10 ;  /* 0x8000000a03217e21 */ /* 0x000fe20008000000 */
[----:B------:R-:W-:Y:S01]  /*0ca0*/  FADD R23, R2, -UR10 ;  /* 0x8000000a02177e21 */ /* 0x000fe20008000000 */
[----:B------:R-:W-:Y:S01]  /*0cb0*/  FFMA R2, -R13, R29, R26 ;  /* 0x0000001d0d027223 */ /* 0x000fe2000000011a */
[----:B------:R-:W-:Y:S01]  /*0cc0*/  FADD R28, R60, -UR8 ;  /* 0x800000083c1c7e21 */ /* 0x000fe20008000000 */
[----:B------:R-:W-:Y:S01]  /*0cd0*/  FADD R32, R63, -UR9 ;  /* 0x800000093f207e21 */ /* 0x000fe20008000000 */
[----:B------:R-:W-:Y:S01]  /*0ce0*/  FMUL R44, R22, R33 ;  /* 0x00000021162c7220 */ /* 0x000fe20000400000 */
[-C--:B------:R-:W-:Y:S01]  /*0cf0*/  FFMA R65, -R14, R29.reuse, R27 ;  /* 0x0000001d0e417223 */ /* 0x080fe2000000011b */
[----:B------:R-:W-:Y:S01]  /*0d00*/  FFMA R62, -R15, R29, R16 ;  /* 0x0000001d0f3e7223 */ /* 0x000fe20000000110 */
[----:B------:R-:W-:Y:S01]  /*0d10*/  FADD R37, R2, -UR10 ;  /* 0x8000000a02257e21 */ /* 0x000fe20008000000 */
[----:B------:R-:W-:Y:S01]  /*0d20*/  FADD R3, R30, -UR9 ;  /* 0x800000091e037e21 */ /* 0x000fe20008000000 */
[C---:B------:R-:W-:Y:S01]  /*0d30*/  FMUL R36, R23.reuse, R32 ;  /* 0x0000002017247220 */ /* 0x040fe20000400000 */
[-C--:B------:R-:W-:Y:S01]  /*0d40*/  FFMA R55, R23, R28.reuse, -R44 ;  /* 0x0000001c17377223 */ /* 0x080fe2000000082c */
[----:B------:R-:W-:Y:S01]  /*0d50*/  FADD R29, R65, -UR9 ;  /* 0x80000009411d7e21 */ /* 0x000fe20008000000 */
[----:B------:R-:W-:Y:S01]  /*0d60*/  FADD R2, R62, -UR8 ;  /* 0x800000083e027e21 */ /* 0x000fe20008000000 */
[----:B------:R-:W-:Y:S01]  /*0d70*/  FMUL R58, R28, R37 ;  /* 0x000000251c3a7220 */ /* 0x000fe20000400000 */
[----:B------:R-:W-:Y:S01]  /*0d80*/  FFMA R36, R3, R33, -R36 ;  /* 0x0000002103247223 */ /* 0x000fe20000000824 */
[----:B------:R-:W-:Y:S01]  /*0d90*/  FMUL R44, R14, R55 ;  /* 0x000000370e2c7220 */ /* 0x000fe20000400000 */
[----:B------:R-:W-:Y:S01]  /*0da0*/  FMUL R59, R33, R29 ;  /* 0x0000001d213b7220 */ /* 0x000fe20000400000 */
[----:B------:R-:W-:Y:S01]  /*0db0*/  FMUL R55, R3, R28 ;  /* 0x0000001c03377220 */ /* 0x000fe20000400000 */
[----:B------:R-:W-:Y:S01]  /*0dc0*/  FFMA R33, R33, R2, -R58 ;  /* 0x0000000221217223 */ /* 0x000fe2000000083a */
[----:B------:R-:W-:Y:S01]  /*0dd0*/  FFMA R36, R15, R36, R44 ;  /* 0x000000240f247223 */ /* 0x000fe2000000002c */
[----:B------:R-:W-:Y:S01]  /*0de0*/  FMUL R61, R32, R2 ;  /* 0x00000002203d7220 */ /* 0x000fe20000400000 */
[----:B------:R-:W-:Y:S01]  /*0df0*/  FFMA R55, R22, R32, -R55 ;  /* 0x0000002016377223 */ /* 0x000fe20000000837 */
[----:B------:R-:W-:Y:S01]  /*0e00*/  FMUL R44, R14, R33 ;  /* 0x000000210e2c7220 */ /* 0x000fe20000400000 */
[----:B------:R-:W-:Y:S01]  /*0e10*/  FFMA R32, R32, R37, -R59 ;  /* 0x0000002520207223 */ /* 0x000fe2000000083b */
[----:B------:R-:W-:Y:S01]  /*0e20*/  FMUL R33, R23, R2 ;  /* 0x0000000217217220 */ /* 0x000fe20000400000 */
[----:B------:R-:W-:Y:S01]  /*0e30*/  FFMA R61, R28, R29, -R61 ;  /* 0x0000001d1c3d7223 */ /* 0x000fe2000000083d */
[-C--:B------:R-:W-:Y:S01]  /*0e40*/  FMUL R28, R3, R37.reuse ;  /* 0x00000025031c7220 */ /* 0x080fe20000400000 */
[----:B------:R-:W-:Y:S01]  /*0e50*/  FFMA R32, R15, R32, R44 ;  /* 0x000000200f207223 */ /* 0x000fe2000000002c */
[C---:B------:R-:W-:Y:S01]  /*0e60*/  FFMA R33, R22.reuse, R37, -R33 ;  /* 0x0000002516217223 */ /* 0x040fe20000000821 */
[-C--:B------:R-:W-:Y:S01]  /*0e70*/  FMUL R44, R22, R29.reuse ;  /* 0x0000001d162c7220 */ /* 0x080fe20000400000 */
[----:B------:R-:W-:Y:S01]  /*0e80*/  FFMA R28, R23, R29, -R28 ;  /* 0x0000001d171c7223 */ /* 0x000fe2000000081c */
[C---:B------:R-:W-:Y:S01]  /*0e90*/  FFMA R32, R13.reuse, R61, R32 ;  /* 0x0000003d0d207223 */ /* 0x040fe20000000020 */
[----:B------:R-:W-:Y:S01]  /*0ea0*/  FMUL R22, R14, R33 ;  /* 0x000000210e167220 */ /* 0x000fe20000400000 */
[----:B------:R-:W-:Y:S01]  /*0eb0*/  FFMA R36, R13, R55, R36 ;  /* 0x000000370d247223 */ /* 0x000fe20000000024 */
[----:B------:R-:W-:-:S02]  /*0ec0*/  FFMA R44, R3, R2, -R44 ;  /* 0x00000002032c7223 */ /* 0x000fc4000000082c */
[----:B------:R-:W-:Y:S01]  /*0ed0*/  FFMA R22, R15, R28, R22 ;  /* 0x0000001c0f167223 */ /* 0x000fe20000000016 */
[C---:B------:R-:W-:Y:S02]  /*0ee0*/  FSETP.GT.AND P0, PT, R32.reuse, RZ, PT ;  /* 0x000000ff2000720b */ /* 0x040fe40003f04000 */
[----:B------:R-:W-:Y:S01]  /*0ef0*/  FSETP.GEU.AND P1, PT, R32, RZ, PT ;  /* 0x000000ff2000720b */ /* 0x000fe20003f2e000 */
[----:B------:R-:W-:Y:S01]  /*0f00*/  FFMA R22, R13, R44, R22 ;  /* 0x0000002c0d167223 */ /* 0x000fe20000000016 */
[C---:B------:R-:W-:Y:S02]  /*0f10*/  FSETP.GT.AND P0, PT, R36.reuse, RZ, P0 ;  /* 0x000000ff2400720b */ /* 0x040fe40000704000 */
[----:B------:R-:W-:Y:S02]  /*0f20*/  FSETP.GEU.OR P1, PT, R36, RZ, P1 ;  /* 0x000000ff2400720b */ /* 0x000fe40000f2e400 */
[C---:B------:R-:W-:Y:S02]  /*0f30*/  FSETP.GT.AND P0, PT, R22.reuse, RZ, P0 ;  /* 0x000000ff1600720b */ /* 0x040fe40000704000 */
[----:B------:R-:W-:-:S13]  /*0f40*/  FSETP.GEU.OR P1, PT, R22, RZ, P1 ;  /* 0x000000ff1600720b */ /* 0x000fda0000f2e400 */
[----:B------:R-:W-:Y:S05]  /*0f50*/  @P1 BRA !P0, `(.L_x_17) ;  /* 0x0000000000f81947 */ /* 0x000fea0004000000 */
[C---:B------:R-:W-:Y:S01]  /*0f60*/  FADD R28, -R30.reuse, R63 ;  /* 0x0000003f1e1c7221 */ /* 0x040fe20000000100 */
[C---:B------:R-:W-:Y:S01]  /*0f70*/  FADD R3, -R31.reuse, R62 ;  /* 0x0000003e1f037221 */ /* 0x040fe20000000100 */
[C---:B------:R-:W-:Y:S01]  /*0f80*/  FADD R29, -R31.reuse, R60 ;  /* 0x0000003c1f1d7221 */ /* 0x040fe20000000100 */
[C---:B------:R-:W-:Y:S01]  /*0f90*/  FADD R2, -R30.reuse, R65 ;  /* 0x000000411e027221 */ /* 0x040fe20000000100 */
[----:B------:R-:W-:Y:S01]  /*0fa0*/  FADD R30, -R30, UR9 ;  /* 0x000000091e1e7e21 */ /* 0x000fe20008000100 */
[----:B------:R-:W-:Y:S01]  /*0fb0*/  FMUL R22, R28, R3 ;  /* 0x000000031c167220 */ /* 0x000fe20000400000 */
[----:B------:R-:W-:Y:S01]  /*0fc0*/  FADD R31, -R31, UR8 ;  /* 0x000000081f1f7e21 */ /* 0x000fe20008000100 */
[----:B------:R-:W-:Y:S01]  /*0fd0*/  BSSY.RECONVERGENT B3, `(.L_x_18) ;  /* 0x0000010000037945 */ /* 0x000fe20003800200 */
[----:B------:R-:W-:Y:S01]  /*0fe0*/  FMUL R3, R3, R30 ;  /* 0x0000001e03037220 */ /* 0x000fe20000400000 */
[----:B------:R-:W-:-:S03]  /*0ff0*/  FFMA R55, R29, R2, -R22 ;  /* 0x000000021d377223 */ /* 0x000fc60000000816 */
[----:B------:R-:W-:Y:S01]  /*1000*/  FFMA R2, R2, R31, -R3 ;  /* 0x0000001f02027223 */ /* 0x000fe20000000803 */
[----:B------:R-:W0:Y:S08]  /*1010*/  MUFU.RCP R22, R55 ;  /* 0x0000003700167308 */ /* 0x000e300000001000 */
[----:B------:R-:W1:Y:S01]  /*1020*/  FCHK P0, R2, R55 ;  /* 0x0000003702007302 */ /* 0x000e620000000000 */
[----:B0-----:R-:W-:-:S04]  /*1030*/  FFMA R23, -R55, R22, 1 ;  /* 0x3f80000037177423 */ /* 0x001fc80000000116 */
[----:B------:R-:W-:-:S04]  /*1040*/  FFMA R23, R22, R23, R22 ;  /* 0x0000001716177223 */ /* 0x000fc80000000016 */
[----:B------:R-:W-:-:S04]  /*1050*/  FFMA R44, R2, R23, RZ ;  /* 0x00000017022c7223 */ /* 0x000fc800000000ff */
[----:B------:R-:W-:-:S04]  /*1060*/  FFMA R3, -R55, R44, R2 ;  /* 0x0000002c37037223 */ /* 0x000fc80000000102 */
[----:B------:R-:W-:Y:S01]  /*1070*/  FFMA R44, R23, R3, R44 ;  /* 0x00000003172c7223 */ /* 0x000fe2000000002c */
[----:B-1----:R-:W-:Y:S06]  /*1080*/  @!P0 BRA `(.L_x_19) ;  /* 0x0000000000108947 */ /* 0x002fec0003800000 */
[----:B------:R-:W-:Y:S02]  /*1090*/  MOV R3, R55 ;  /* 0x0000003700037202 */ /* 0x000fe40000000f00 */
[----:B------:R-:W-:-:S07]  /*10a0*/  MOV R22, 0x10c0 ;  /* 0x000010c000167802 */ /* 0x000fce0000000f00 */
[----:B------:R-:W-:Y:S05]  /*10b0*/  CALL.REL.NOINC `($__internal_3_$__cuda_sm3x_div_rn_noftz_f32_slowpath) ;  /* 0x0000006000ac7944 */ /* 0x000fea0003c00000 */
[----:B------:R-:W-:-:S07]  /*10c0*/  MOV R44, R2 ;  /* 0x00000002002c7202 */ /* 0x000fce0000000f00 */
.L_x_19:
[----:B------:R-:W-:Y:S05]  /*10d0*/  BSYNC.RECONVERGENT B3 ;  /* 0x0000000000037941 */ /* 0x000fea0003800200 */
.L_x_18:
[----:B------:R-:W0:Y:S01]  /*10e0*/  MUFU.RCP R2, R55 ;  /* 0x0000003700027308 */ /* 0x000e220000001000 */
[----:B------:R-:W-:Y:S01]  /*10f0*/  FMUL R28, R28, R31 ;  /* 0x0000001f1c1c7220 */ /* 0x000fe20000400000 */
[----:B------:R-:W-:Y:S03]  /*1100*/  BSSY.RECONVERGENT B3, `(.L_x_20) ;  /* 0x000000d000037945 */ /* 0x000fe60003800200 */
[----:B------:R-:W-:-:S04]  /*1110*/  FFMA R28, R29, R30, -R28 ;  /* 0x0000001e1d1c7223 */ /* 0x000fc8000000081c */
        /* <DEDUP_REMOVED lines=8> */
[----:B------:R-:W-:Y:S02]  /*11a0*/  MOV R3, R55 ;  /* 0x0000003700037202 */ /* 0x000fe40000000f00 */
[----:B------:R-:W-:-:S07]  /*11b0*/  MOV R22, 0x11d0 ;  /* 0x000011d000167802 */ /* 0x000fce0000000f00 */
[----:B------:R-:W-:Y:S05]  /*11c0*/  CALL.REL.NOINC `($__internal_3_$__cuda_sm3x_div_rn_noftz_f32_slowpath) ;  /* 0x0000006000687944 */ /* 0x000fea0003c00000 */
.L_x_21:
[----:B------:R-:W-:Y:S05]  /*11d0*/  BSYNC.RECONVERGENT B3 ;  /* 0x0000000000037941 */ /* 0x000fea0003800200 */
.L_x_20:
[C---:B------:R-:W-:Y:S01]  /*11e0*/  FADD R22, -R39.reuse, R17 ;  /* 0x0000001127167221 */ /* 0x040fe20000000100 */
[----:B------:R-:W-:Y:S01]  /*11f0*/  FADD R3, -R40, R34 ;  /* 0x0000002228037221 */ /* 0x000fe20000000100 */
[----:B------:R-:W-:Y:S01]  /*1200*/  FADD R27, -R39, R27 ;  /* 0x0000001b271b7221 */ /* 0x000fe20000000100 */
[----:B------:R-:W-:Y:S01]  /*1210*/  FADD R20, -R35, R20 ;  /* 0x0000001423147221 */ /* 0x000fe20000000100 */
[-C--:B------:R-:W-:Y:S01]  /*1220*/  FFMA R22, R22, R44.reuse, R39 ;  /* 0x0000002c16167223 */ /* 0x080fe20000000027 */
[----:B------:R-:W-:Y:S01]  /*1230*/  FADD R17, -R40, R16 ;  /* 0x0000001028117221 */ /* 0x000fe20000000100 */
[----:B------:R-:W-:Y:S01]  /*1240*/  FFMA R40, R3, R44, R40 ;  /* 0x0000002c03287223 */ /* 0x000fe20000000028 */
[----:B------:R-:W-:Y:S01]  /*1250*/  FADD R3, -R35, R26 ;  /* 0x0000001a23037221 */ /* 0x000fe20000000100 */
[----:B------:R-:W-:Y:S01]  /*1260*/  FFMA R22, R27, R2, R22 ;  /* 0x000000021b167223 */ /* 0x000fe20000000016 */
[----:B------:R-:W-:Y:S01]  /*1270*/  FFMA R20, R20, R44, R35 ;  /* 0x0000002c14147223 */ /* 0x000fe20000000023 */
[----:B------:R-:W-:-:S02]  /*1280*/  FFMA R17, R17, R2, R40 ;  /* 0x0000000211117223 */ /* 0x000fc40000000028 */
[----:B------:R-:W-:Y:S01]  /*1290*/  FADD R23, R22, -UR9 ;  /* 0x8000000916177e21 */ /* 0x000fe20008000000 */
[----:B------:R-:W-:Y:S01]  /*12a0*/  FFMA R3, R3, R2, R20 ;  /* 0x0000000203037223 */ /* 0x000fe20000000014 */
[----:B------:R-:W-:Y:S02]  /*12b0*/  FADD R2, R17, -UR8 ;  /* 0x8000000811027e21 */ /* 0x000fe40008000000 */
[----:B------:R-:W-:Y:S01]  /*12c0*/  FMUL R20, R14, R23 ;  /* 0x000000170e147220 */ /* 0x000fe20000400000 */
[----:B------:R-:W-:-:S03]  /*12d0*/  FADD R16, R3, -UR10 ;  /* 0x8000000a03107e21 */ /* 0x000fc60008000000 */
[----:B------:R-:W-:-:S04]  /*12e0*/  FFMA R2, R15, R2, R20 ;  /* 0x000000020f027223 */ /* 0x000fc80000000014 */
[----:B------:R-:W-:-:S05]  /*12f0*/  FFMA R2, R13, R16, R2 ;  /* 0x000000100d027223 */ /* 0x000fca0000000002 */
[----:B------:R-:W-:-:S04]  /*1300*/  FSETP.GEU.AND P0, PT, R2, R45, PT ;  /* 0x0000002d0200720b */ /* 0x000fc80003f0e000 */
[----:B------:R-:W-:-:S04]  /*1310*/  FSETP.GT.AND P0, PT, R2, RZ, !P0 ;  /* 0x000000ff0200720b */ /* 0x000fc80004704000 */
[----:B------:R-:W-:Y:S02]  /*1320*/  FSEL R45, R2, R45, P0 ;  /* 0x0000002d022d7208 */ /* 0x000fe40000000000 */
[----:B------:R-:W-:-:S07]  /*1330*/  SEL R54, R41, R54, P0 ;  /* 0x0000003629367207 */ /* 0x000fce0000000000 */
.L_x_17:
[----:B------:R-:W-:Y:S05]  /*1340*/  BSYNC.RECONVERGENT B2 ;  /* 0x0000000000027941 */ /* 0x000fea0003800200 */
.L_x_16:
[----:B------:R-:W-:Y:S02]  /*1350*/  IADD3 R56, P0, PT, R56, 0x38, RZ ;  /* 0x0000003838387810 */ /* 0x000fe40007f1e0ff */
[----:B------:R-:W-:Y:S02]  /*1360*/  IADD3 R41, PT, PT, R41, 0x1, RZ ;  /* 0x0000000129297810 */ /* 0x000fe40007ffe0ff */
[----:B------:R-:W-:Y:S01]  /*1370*/  IADD3.X R57, PT, PT, RZ, R57, RZ, P0, !PT ;  /* 0x00000039ff397210 */ /* 0x000fe200007fe4ff */
[----:B------:R-:W-:Y:S08]  /*1380*/  BRA.U UP1, `(.L_x_22) ;  /* 0xfffffff501ac7547 */ /* 0x000ff0000b83ffff */
.L_x_15:
[----:B------:R-:W-:Y:S01]  /*1390*/  ISETP.GE.AND P0, PT, R54, RZ, PT ;  /* 0x000000ff3600720c */ /* 0x000fe20003f06270 */
[----:B------:R-:W-:Y:S01]  /*13a0*/  BSSY.RECONVERGENT B3, `(.L_x_23) ;  /* 0x00004f2000037945 */ /* 0x000fe20003800200 */
[----:B------:R-:W0:Y:S03]  /*13b0*/  LDCU UR13, c[0x3][0x4c] ;  /* 0x00c00980ff0d77ac */ /* 0x000e260008000800 */
[----:B------:R-:W-:Y:S01]  /*13c0*/  BSSY.RELIABLE B2, `(.L_x_24) ;  /* 0x000000f000027945 */ /* 0x000fe20003800100 */
[----:B------:R-:W1:Y:S01]  /*13d0*/  LDCU UR12, c[0x3][0x58] ;  /* 0x00c00b00ff0c77ac */ /* 0x000e620008000800 */
[----:B------:R-:W2:Y:S06]  /*13e0*/  LDCU.64 UR10, c[0x3][0x50] ;  /* 0x00c00a00ff0a77ac */ /* 0x000eac0008000a00 */
[----:B------:R-:W-:Y:S05]  /*13f0*/  @!P0 BRA `(.L_x_25) ;  /* 0x00000000002c8947 */ /* 0x000fea0003800000 */
[----:B------:R-:W3:Y:S02]  /*1400*/  LDC.64 R22, c[0x4][0x40] ;  /* 0x01001000ff167b82 */ /* 0x000ee40000000a00 */
[----:B---3--:R-:W3:Y:S02]  /*1410*/  LDG.E.64 R2, desc[UR6][R22.64] ;  /* 0x0000000616027981 */ /* 0x008ee4000c1e1b00 */
[----:B---3--:R-:W-:-:S06]  /*1420*/  IMAD.WIDE.U32 R2, R54, 0x38, R2 ;  /* 0x0000003836027825 */ /* 0x008fcc00078e0002 */
[----:B------:R-:W3:Y:S02]  /*1430*/  LDG.E.U8 R2, desc[UR6][R2.64+0x30] ;  /* 0x0000300602027981 */ /* 0x000ee4000c1e1100 */
[----:B---3--:R-:W-:-:S13]  /*1440*/  ISETP.NE.AND P0, PT, R2, RZ, PT ;  /* 0x000000ff0200720c */ /* 0x008fda0003f05270 */
[----:B------:R-:W3:Y:S01]  /*1450*/  @P0 F2F.F64.F32 R16, R0 ;  /* 0x0000000000100310 */ /* 0x000ee20000201800 */
[----:B------:R-:W-:Y:S05]  /*1460*/  @P0 BREAK.RELIABLE B2 ;  /* 0x0000000000020942 */ /* 0x000fea0003800100 */
[----:B------:R-:W-:Y:S01]  /*1470*/  @P0 MOV R45, R43 ;  /* 0x0000002b002d0202 */ /* 0x000fe20000000f00 */
[----:B---3--:R-:W-:-:S06]  /*1480*/  @P0 DFMA R16, R46, 0.0009765625, R16 ;  /* 0x3f5000002e10082b */ /* 0x008fcc0000000010 */
[----:B------:R3:W4:Y:S01]  /*1490*/  @P0 F2F.F32.F64 R0, R16 ;  /* 0x0000001000000310 */ /* 0x0007220000301000 */
[----:B------:R-:W-:Y:S05]  /*14a0*/  @P0 BRA `(.L_x_26) ;  /* 0x0000004c00840947 */ /* 0x000fea0003800000 */
.L_x_25:
[----:B012---:R-:W-:Y:S05]  /*14b0*/  BSYNC.RELIABLE B2 ;  /* 0x0000000000027941 */ /* 0x007fea0003800100 */
.L_x_24:
[----:B------:R-:W0:Y:S01]  /*14c0*/  LDCU UR5, c[0x3][0x4c] ;  /* 0x00c00980ff0577ac */ /* 0x000e220008000800 */
[----:B------:R-:W-:Y:S01]  /*14d0*/  MOV R20, 0xffffffff ;  /* 0xffffffff00147802 */ /* 0x000fe20000000f00 */
[----:B0-----:R-:W-:-:S09]  /*14e0*/  UISETP.GE.AND UP1, UPT, UR5, 0x1, UPT ;  /* 0x000000010500788c */ /* 0x001fd2000bf26270 */
[----:B------:R-:W-:Y:S05]  /*14f0*/  BRA.U !UP1, `(.L_x_27) ;  /* 0x0000000909787547 */ /* 0x000fea000b800000 */
[----:B------:R-:W0:Y:S02]  /*1500*/  LDC.64 R56, c[0x4][0x40] ;  /* 0x01001000ff387b82 */ /* 0x000e240000000a00 */
[----:B0-----:R-:W5:Y:S01]  /*1510*/  LDG.E.64 R56, desc[UR6][R56.64] ;  /* 0x0000000638387981 */ /* 0x001f62000c1e1b00 */
[----:B------:R-:W-:Y:S01]  /*1520*/  HFMA2 R54, -RZ, RZ, 28, 0 ;  /* 0x4f000000ff367431 */ /* 0x000fe200000001ff */
[----:B------:R-:W-:Y:S01]  /*1530*/  BSSY.RECONVERGENT B4, `(.L_x_27) ;  /* 0x000009a000047945 */ /* 0x000fe20003800200 */
[----:B------:R-:W-:Y:S02]  /*1540*/  MOV R20, 0xffffffff ;  /* 0xffffffff00147802 */ /* 0x000fe40000000f00 */
[----:B------:R-:W-:-:S07]  /*1550*/  MOV R45, RZ ;  /* 0x000000ff002d7202 */ /* 0x000fce0000000f00 */
.L_x_34:
[----:B-----5:R-:W-:Y:S01]  /*1560*/  IMAD.WIDE.U32 R22, R45, 0x38, R56 ;  /* 0x000000382d167825 */ /* 0x020fe200078e0038 */
[----:B------:R-:W0:Y:S04]  /*1570*/  LDC.64 R2, c[0x3][0x50] ;  /* 0x00c01400ff027b82 */ /* 0x000e280000000a00 */
[----:B------:R-:W0:Y:S04]  /*1580*/  LDG.E R40, desc[UR6][R22.64+0x4] ;  /* 0x0000040616287981 */ /* 0x000e28000c1e1900 */
[----:B------:R-:W2:Y:S04]  /*1590*/  LDG.E R31, desc[UR6][R22.64+0x10] ;  /* 0x00001006161f7981 */ /* 0x000ea8000c1e1900 */
[----:B------:R-:W4:Y:S04]  /*15a0*/  LDG.E R44, desc[UR6][R22.64] ;  /* 0x00000006162c7981 */ /* 0x000f28000c1e1900 */
[----:B------:R-:W4:Y:S04]  /*15b0*/  LDG.E R35, desc[UR6][R22.64+0xc] ;  /* 0x00000c0616237981 */ /* 0x000f28000c1e1900 */
[----:B------:R-:W4:Y:S04]  /*15c0*/  LDG.E R39, desc[UR6][R22.64+0x8] ;  /* 0x0000080616277981 */ /* 0x000f28000c1e1900 */
[----:B------:R-:W4:Y:S04]  /*15d0*/  LDG.E R26, desc[UR6][R22.64+0x14] ;  /* 0x00001406161a7981 */ /* 0x000f28000c1e1900 */
[----:B---3--:R-:W3:Y:S04]  /*15e0*/  LDG.E R17, desc[UR6][R22.64+0x1c] ;  /* 0x00001c0616117981 */ /* 0x008ee8000c1e1900 */
[----:B------:R-:W3:Y:S04]  /*15f0*/  LDG.E R16, desc[UR6][R22.64+0x18] ;  /* 0x0000180616107981 */ /* 0x000ee8000c1e1900 */
[----:B------:R1:W3:Y:S01]  /*1600*/  LDG.E R28, desc[UR6][R22.64+0x20] ;  /* 0x00002006161c7981 */ /* 0x0002e2000c1e1900 */
[----:B------:R-:W-:Y:S01]  /*1610*/  BSSY.RECONVERGENT B5, `(.L_x_28) ;  /* 0x0000088000057945 */ /* 0x000fe20003800200 */
[--C-:B0-----:R-:W-:Y:S01]  /*1620*/  FADD R27, R40, -R3.reuse ;  /* 0x80000003281b7221 */ /* 0x101fe20000000000 */
[----:B--2---:R-:W-:-:S03]  /*1630*/  FADD R29, R31, -R3 ;  /* 0x800000031f1d7221 */ /* 0x004fc60000000000 */
[----:B------:R-:W-:Y:S01]  /*1640*/  FMUL R32, R14, R27 ;  /* 0x0000001b0e207220 */ /* 0x000fe20000400000 */
[--C-:B----4-:R-:W-:Y:S01]  /*1650*/  FADD R30, R44, -R2.reuse ;  /* 0x800000022c1e7221 */ /* 0x110fe20000000000 */
[----:B------:R-:W-:Y:S01]  /*1660*/  FMUL R29, R14, R29 ;  /* 0x0000001d0e1d7220 */ /* 0x000fe20000400000 */
[----:B------:R-:W-:Y:S02]  /*1670*/  FADD R34, R35, -R2 ;  /* 0x8000000223227221 */ /* 0x000fe40000000000 */
[C---:B------:R-:W-:Y:S02]  /*1680*/  FFMA R30, R15.reuse, R30, R32 ;  /* 0x0000001e0f1e7223 */ /* 0x040fe40000000020 */
[----:B------:R-:W-:Y:S01]  /*1690*/  FFMA R29, R15, R34, R29 ;  /* 0x000000220f1d7223 */ /* 0x000fe2000000001d */
[----:B-1----:R-:W-:Y:S01]  /*16a0*/  FADD R22, R39, -UR12 ;  /* 0x8000000c27167e21 */ /* 0x002fe20008000000 */
[----:B------:R-:W-:-:S03]  /*16b0*/  FADD R32, R26, -UR12 ;  /* 0x8000000c1a207e21 */ /* 0x000fc60008000000 */
[----:B------:R-:W-:Y:S01]  /*16c0*/  FFMA R22, R13, R22, R30 ;  /* 0x000000160d167223 */ /* 0x000fe2000000001e */
[----:B---3--:R-:W-:Y:S01]  /*16d0*/  FADD R33, R17, -R3 ;  /* 0x8000000311217221 */ /* 0x008fe20000000000 */
[----:B------:R-:W-:Y:S02]  /*16e0*/  FFMA R32, R13, R32, R29 ;  /* 0x000000200d207223 */ /* 0x000fe4000000001d */
[----:B------:R-:W-:Y:S01]  /*16f0*/  FFMA R23, -R15, R22, R44 ;  /* 0x000000160f177223 */ /* 0x000fe2000000012c */
[----:B------:R-:W-:Y:S01]  /*1700*/  FADD R36, R16, -R2 ;  /* 0x8000000210247221 */ /* 0x000fe20000000000 */
[C---:B------:R-:W-:Y:S01]  /*1710*/  FMUL R33, R14.reuse, R33 ;  /* 0x000000210e217220 */ /* 0x040fe20000400000 */
[----:B------:R-:W-:Y:S01]  /*1720*/  FFMA R27, -R13, R32, R26 ;  /* 0x000000200d1b7223 */ /* 0x000fe2000000011a */
[----:B------:R-:W-:Y:S01]  /*1730*/  FFMA R30, -R14, R22, R40 ;  /* 0x000000160e1e7223 */ /* 0x000fe20000000128 */
[----:B------:R-:W-:Y:S01]  /*1740*/  FADD R34, R28, -UR12 ;  /* 0x8000000c1c227e21 */ /* 0x000fe20008000000 */
[C---:B------:R-:W-:Y:S01]  /*1750*/  FFMA R33, R15.reuse, R36, R33 ;  /* 0x000000240f217223 */ /* 0x040fe20000000021 */
[-C--:B------:R-:W-:Y:S01]  /*1760*/  FFMA R29, -R15, R32.reuse, R35 ;  /* 0x000000200f1d7223 */ /* 0x080fe20000000123 */
[----:B------:R-:W-:Y:S01]  /*1770*/  FFMA R63, -R14, R32, R31 ;  /* 0x000000200e3f7223 */ /* 0x000fe2000000011f */
[----:B------:R-:W-:Y:S01]  /*1780*/  FFMA R22, -R13, R22, R39 ;  /* 0x000000160d167223 */ /* 0x000fe20000000127 */
[--C-:B------:R-:W-:Y:S01]  /*1790*/  FADD R32, R23, -R2.reuse ;  /* 0x8000000217207221 */ /* 0x100fe20000000000 */
[----:B------:R-:W-:Y:S01]  /*17a0*/  FADD R41, R27, -UR12 ;  /* 0x8000000c1b297e21 */ /* 0x000fe20008000000 */
[----:B------:R-:W-:Y:S01]  /*17b0*/  FFMA R33, R13, R34, R33 ;  /* 0x000000220d217223 */ /* 0x000fe20000000021 */
[----:B------:R-:W-:Y:S01]  /*17c0*/  FADD R34, R22, -UR12 ;  /* 0x8000000c16227e21 */ /* 0x000fe20008000000 */
[----:B------:R-:W-:Y:S01]  /*17d0*/  FADD R36, R29, -R2 ;  /* 0x800000021d247221 */ /* 0x000fe20000000000 */
[--C-:B------:R-:W-:Y:S01]  /*17e0*/  FADD R37, R63, -R3.reuse ;  /* 0x800000033f257221 */ /* 0x100fe20000000000 */
[----:B------:R-:W-:Y:S01]  /*17f0*/  FMUL R55, R32, R41 ;  /* 0x0000002920377220 */ /* 0x000fe20000400000 */
[----:B------:R-:W-:Y:S01]  /*1800*/  FFMA R22, -R13, R33, R28 ;  /* 0x000000210d167223 */ /* 0x000fe2000000011c */
[----:B------:R-:W-:Y:S01]  /*1810*/  FADD R27, R30, -R3 ;  /* 0x800000031e1b7221 */ /* 0x000fe20000000000 */
[C---:B------:R-:W-:Y:S01]  /*1820*/  FMUL R58, R34.reuse, R37 ;  /* 0x00000025223a7220 */ /* 0x040fe20000400000 */
[----:B------:R-:W-:Y:S01]  /*1830*/  FFMA R59, R34, R36, -R55 ;  /* 0x00000024223b7223 */ /* 0x000fe20000000837 */
[-C--:B------:R-:W-:Y:S01]  /*1840*/  FFMA R65, -R14, R33.reuse, R17 ;  /* 0x000000210e417223 */ /* 0x080fe20000000111 */
[----:B------:R-:W-:Y:S01]  /*1850*/  FFMA R64, -R15, R33, R16 ;  /* 0x000000210f407223 */ /* 0x000fe20000000110 */
[----:B------:R-:W-:Y:S01]  /*1860*/  FADD R55, R22, -UR12 ;  /* 0x8000000c16377e21 */ /* 0x000fe20008000000 */
[----:B------:R-:W-:Y:S01]  /*1870*/  FFMA R58, R27, R41, -R58 ;  /* 0x000000291b3a7223 */ /* 0x000fe2000000083a */
[----:B------:R-:W-:Y:S01]  /*1880*/  FMUL R60, R14, R59 ;  /* 0x0000003b0e3c7220 */ /* 0x000fe20000400000 */
[----:B------:R-:W-:Y:S01]  /*1890*/  FADD R33, R65, -R3 ;  /* 0x8000000341217221 */ /* 0x000fe20000000000 */
[----:B------:R-:W-:Y:S01]  /*18a0*/  FADD R22, R64, -R2 ;  /* 0x8000000240167221 */ /* 0x000fe20000000000 */
[----:B------:R-:W-:Y:S01]  /*18b0*/  FMUL R62, R36, R55 ;  /* 0x00000037243e7220 */ /* 0x000fe20000400000 */
[----:B------:R-:W-:Y:S01]  /*18c0*/  FFMA R58, R15, R58, R60 ;  /* 0x0000003a0f3a7223 */ /* 0x000fe2000000003c */
[----:B------:R-:W-:-:S02]  /*18d0*/  FMUL R60, R41, R33 ;  /* 0x00000021293c7220 */ /* 0x000fc40000400000 */
[----:B------:R-:W-:Y:S01]  /*18e0*/  FFMA R41, R41, R22, -R62 ;  /* 0x0000001629297223 */ /* 0x000fe2000000083e */
[----:B------:R-:W-:Y:S01]  /*18f0*/  FMUL R59, R27, R36 ;  /* 0x000000241b3b7220 */ /* 0x000fe20000400000 */
[CC--:B------:R-:W-:Y:S01]  /*1900*/  FMUL R61, R37.reuse, R22.reuse ;  /* 0x00000016253d7220 */ /* 0x0c0fe20000400000 */
[----:B------:R-:W-:Y:S01]  /*1910*/  FFMA R60, R37, R55, -R60 ;  /* 0x00000037253c7223 */ /* 0x000fe2000000083c */
[----:B------:R-:W-:Y:S01]  /*1920*/  FMUL R62, R14, R41 ;  /* 0x000000290e3e7220 */ /* 0x000fe20000400000 */
[----:B------:R-:W-:Y:S01]  /*1930*/  FMUL R41, R34, R22 ;  /* 0x0000001622297220 */ /* 0x000fe20000400000 */
[----:B------:R-:W-:Y:S01]  /*1940*/  FFMA R59, R32, R37, -R59 ;  /* 0x00000025203b7223 */ /* 0x000fe2000000083b */
        /* <DEDUP_REMOVED lines=21> */
[----:B------:R-:W-:Y:S01]  /*1aa0*/  FADD R29, -R23, R29 ;  /* 0x0000001d171d7221 */ /* 0x000fe20000000100 */
[C---:B------:R-:W-:Y:S01]  /*1ab0*/  FADD R32, -R30.reuse, R65 ;  /* 0x000000411e207221 */ /* 0x040fe20000000100 */
[----:B------:R-:W-:Y:S01]  /*1ac0*/  FADD R30, -R30, R3 ;  /* 0x000000031e1e7221 */ /* 0x000fe20000000100 */
[----:B------:R-:W-:Y:S01]  /*1ad0*/  FMUL R34, R27, R22 ;  /* 0x000000161b227220 */ /* 0x000fe20000400000 */
[----:B------:R-:W-:Y:S02]  /*1ae0*/  BSSY.RECONVERGENT B6, `(.L_x_30) ;  /* 0x0000011000067945 */ /* 0x000fe40003800200 */
[----:B------:R-:W-:Y:S01]  /*1af0*/  FMUL R3, R22, R30 ;  /* 0x0000001e16037220 */ /* 0x000fe20000400000 */
[----:B------:R-:W-:Y:S01]  /*1b00*/  FFMA R55, R29, R32, -R34 ;  /* 0x000000201d377223 */ /* 0x000fe20000000822 */
[----:B------:R-:W-:-:S03]  /*1b10*/  FADD R34, -R23, R2 ;  /* 0x0000000217227221 */ /* 0x000fc60000000100 */
[----:B------:R-:W0:Y:S01]  /*1b20*/  MUFU.RCP R36, R55 ;  /* 0x0000003700247308 */ /* 0x000e220000001000 */
[----:B------:R-:W-:-:S07]  /*1b30*/  FFMA R2, R32, R34, -R3 ;  /* 0x0000002220027223 */ /* 0x000fce0000000803 */
        /* <DEDUP_REMOVED lines=11> */
.L_x_31:
[----:B------:R-:W-:Y:S05]  /*1bf0*/  BSYNC.RECONVERGENT B6 ;  /* 0x0000000000067941 */ /* 0x000fea0003800200 */
.L_x_30:
        /* <DEDUP_REMOVED lines=15> */
.L_x_33:
[----:B------:R-:W-:Y:S05]  /*1cf0*/  BSYNC.RECONVERGENT B6 ;  /* 0x0000000000067941 */ /* 0x000fea0003800200 */
.L_x_32:
[----:B------:R-:W-:Y:S01]  /*1d00*/  FADD R31, -R40, R31 ;  /* 0x0000001f281f7221 */ /* 0x000fe20000000100 */
[----:B------:R-:W-:Y:S01]  /*1d10*/  FADD R35, -R44, R35 ;  /* 0x000000232c237221 */ /* 0x000fe20000000100 */
[----:B------:R-:W-:Y:S01]  /*1d20*/  FADD R17, -R40, R17 ;  /* 0x0000001128117221 */ /* 0x000fe20000000100 */
[----:B------:R-:W-:Y:S01]  /*1d30*/  FADD R3, -R44, R16 ;  /* 0x000000102c037221 */ /* 0x000fe20000000100 */
[-C--:B------:R-:W-:Y:S01]  /*1d40*/  FFMA R40, R31, R41.reuse, R40 ;  /* 0x000000291f287223 */ /* 0x080fe20000000028 */
[----:B------:R-:W-:Y:S01]  /*1d50*/  FADD R26, -R39, R26 ;  /* 0x0000001a271a7221 */ /* 0x000fe20000000100 */
[-C--:B------:R-:W-:Y:S02]  /*1d60*/  FFMA R44, R35, R41.reuse, R44 ;  /* 0x00000029232c7223 */ /* 0x080fe4000000002c */
[-C--:B------:R-:W-:Y:S01]  /*1d70*/  FFMA R23, R17, R2.reuse, R40 ;  /* 0x0000000211177223 */ /* 0x080fe20000000028 */
[----:B------:R-:W-:Y:S01]  /*1d80*/  FADD R17, -R39, R28 ;  /* 0x0000001c27117221 */ /* 0x000fe20000000100 */
[----:B------:R-:W-:Y:S01]  /*1d90*/  FFMA R26, R26, R41, R39 ;  /* 0x000000291a1a7223 */ /* 0x000fe20000000027 */
[----:B------:R-:W-:Y:S01]  /*1da0*/  FFMA R44, R3, R2, R44 ;  /* 0x00000002032c7223 */ /* 0x000fe2000000002c */
[----:B------:R-:W-:-:S02]  /*1db0*/  FADD R3, R23, -UR11 ;  /* 0x8000000b17037e21 */ /* 0x000fc40008000000 */
[----:B------:R-:W-:Y:S01]  /*1dc0*/  FFMA R26, R17, R2, R26 ;  /* 0x00000002111a7223 */ /* 0x000fe2000000001a */
[----:B------:R-:W-:Y:S01]  /*1dd0*/  FADD R2, R44, -UR10 ;  /* 0x8000000a2c027e21 */ /* 0x000fe20008000000 */
[----:B------:R-:W-:Y:S02]  /*1de0*/  FMUL R22, R14, R3 ;  /* 0x000000030e167220 */ /* 0x000fe40000400000 */
[----:B------:R-:W-:Y:S02]  /*1df0*/  FADD R16, R26, -UR12 ;  /* 0x8000000c1a107e21 */ /* 0x000fe40008000000 */
[----:B------:R-:W-:-:S04]  /*1e00*/  FFMA R2, R15, R2, R22 ;  /* 0x000000020f027223 */ /* 0x000fc80000000016 */
[----:B------:R-:W-:-:S05]  /*1e10*/  FFMA R3, R13, R16, R2 ;  /* 0x000000100d037223 */ /* 0x000fca0000000002 */
[----:B------:R-:W-:-:S04]  /*1e20*/  FSETP.GEU.AND P0, PT, R3, R54, PT ;  /* 0x000000360300720b */ /* 0x000fc80003f0e000 */
[----:B------:R-:W-:-:S04]  /*1e30*/  FSETP.GT.AND P0, PT, R3, RZ, !P0 ;  /* 0x000000ff0300720b */ /* 0x000fc80004704000 */
[----:B------:R-:W-:Y:S02]  /*1e40*/  FSEL R9, R26, R9, P0 ;  /* 0x000000091a097208 */ /* 0x000fe40000000000 */
[----:B------:R-:W-:Y:S02]  /*1e50*/  FSEL R8, R23, R8, P0 ;  /* 0x0000000817087208 */ /* 0x000fe40000000000 */
[----:B------:R-:W-:Y:S02]  /*1e60*/  FSEL R7, R44, R7, P0 ;  /* 0x000000072c077208 */ /* 0x000fe40000000000 */
[----:B------:R-:W-:Y:S02]  /*1e70*/  FSEL R54, R3, R54, P0 ;  /* 0x0000003603367208 */ /* 0x000fe40000000000 */
[----:B------:R-:W-:-:S07]  /*1e80*/  SEL R20, R45, R20, P0 ;  /* 0x000000142d147207 */ /* 0x000fce0000000000 */
.L_x_29:
[----:B------:R-:W-:Y:S05]  /*1e90*/  BSYNC.RECONVERGENT B5 ;  /* 0x0000000000057941 */ /* 0x000fea0003800200 */
.L_x_28:
[----:B------:R-:W-:-:S04]  /*1ea0*/  IADD3 R45, PT, PT, R45, 0x1, RZ ;  /* 0x000000012d2d7810 */ /* 0x000fc80007ffe0ff */
[----:B------:R-:W-:-:S13]  /*1eb0*/  ISETP.NE.AND P0, PT, R45, UR13, PT ;  /* 0x0000000d2d007c0c */ /* 0x000fda000bf05270 */
[----:B------:R-:W-:Y:S05]  /*1ec0*/  @P0 BRA `(.L_x_34) ;  /* 0xfffffff400a40947 */ /* 0x000fea000383ffff */
[----:B------:R-:W-:Y:S05]  /*1ed0*/  BSYNC.RECONVERGENT B4 ;  /* 0x0000000000047941 */ /* 0x000fea0003800200 */
.L_x_27:
[----:B------:R-:W-:Y:S02]  /*1ee0*/  ISETP.GE.AND P0, PT, R20, RZ, PT ;  /* 0x000000ff1400720c */ /* 0x000fe40003f06270 */
[----:B------:R-:W-:-:S11]  /*1ef0*/  MOV R45, R43 ;  /* 0x0000002b002d7202 */ /* 0x000fd60000000f00 */
[----:B------:R-:W-:Y:S05]  /*1f00*/  @!P0 BRA `(.L_x_26) ;  /* 0x0000004000ec8947 */ /* 0x000fea0003800000 */
[----:B------:R-:W0:Y:S01]  /*1f10*/  S2R R2, SR_CTAID.Y ;  /* 0x0000000000027919 */ /* 0x000e220000002600 */
[----:B---3--:R-:W-:Y:S01]  /*1f20*/  HFMA2 R17, -RZ, RZ, 0, 0 ;  /* 0x00000000ff117431 */ /* 0x008fe200000001ff */
[----:B------:R-:W-:Y:S01]  /*1f30*/  BSSY.RECONVERGENT B5, `(.L_x_35) ;  /* 0x0000398000057945 */ /* 0x000fe20003800200 */
[----:B------:R-:W-:Y:S01]  /*1f40*/  FADD R19, -R19, -RZ ;  /* 0x800000ff13137221 */ /* 0x000fe20000000100 */
[----:B------:R-:W0:Y:S01]  /*1f50*/  S2R R3, SR_TID.Y ;  /* 0x0000000000037919 */ /* 0x000e220000002200 */
[----:B------:R-:W-:Y:S01]  /*1f60*/  FADD R18, -R18, -RZ ;  /* 0x800000ff12127221 */ /* 0x000fe20000000100 */
[----:B------:R-:W-:Y:S01]  /*1f70*/  MOV R41, R25 ;  /* 0x0000001900297202 */ /* 0x000fe20000000f00 */
[----:B------:R-:W-:Y:S01]  /*1f80*/  FADD R16, -R10, -RZ ;  /* 0x800000ff0a107221 */ /* 0x000fe20000000100 */
[----:B------:R-:W1:Y:S01]  /*1f90*/  S2R R13, SR_CTAID.X ;  /* 0x00000000000d7919 */ /* 0x000e620000002500 */
[----:B------:R-:W-:Y:S02]  /*1fa0*/  MOV R40, R24 ;  /* 0x0000001800287202 */ /* 0x000fe40000000f00 */
[----:B------:R-:W-:Y:S01]  /*1fb0*/  MOV R39, R21 ;  /* 0x0000001500277202 */ /* 0x000fe20000000f00 */
[----:B------:R-:W1:Y:S01]  /*1fc0*/  S2R R14, SR_TID.X ;  /* 0x00000000000e7919 */ /* 0x000e620000002100 */
[----:B0-----:R-:W-:-:S02]  /*1fd0*/  LEA R2, R2, R3, 0x4 ;  /* 0x0000000302027211 */ /* 0x001fc400078e20ff */
[----:B-1----:R-:W-:-:S04]  /*1fe0*/  LEA R13, R13, R14, 0x4 ;  /* 0x0000000e0d0d7211 */ /* 0x002fc800078e20ff */
[----:B------:R-:W-:-:S04]  /*1ff0*/  LEA R15, R2, R13, 0x7 ;  /* 0x0000000d020f7211 */ /* 0x000fc800078e38ff */
[----:B------:R-:W-:-:S07]  /*2000*/  SHF.L.U32 R15, R15, 0x7, RZ ;  /* 0x000000070f0f7819 */ /* 0x000fce00000006ff */
.L_x_89:
[----:B------:R-:W-:Y:S01]  /*2010*/  BSSY.RECONVERGENT B4, `(.L_x_36) ;  /* 0x000017c000047945 */ /* 0x000fe20003800200 */
[----:B------:R-:W-:Y:S02]  /*2020*/  PLOP3.LUT P0, PT, PT, PT, PT, 0x80, 0x8 ;  /* 0x000000000008781c */ /* 0x000fe40003f0f070 */
[----:B------:R-:W-:Y:S02]  /*2030*/  MOV R21, RZ ;  /* 0x000000ff00157202 */ /* 0x000fe40000000f00 */
[----:B-----5:R-:W-:-:S09]  /*2040*/  MOV R14, RZ ;  /* 0x000000ff000e7202 */ /* 0x020fd20000000f00 */
.L_x_60:
[----:B------:R-:W-:Y:S01]  /*2050*/  SHF.R.U32.HI R2, RZ, 0x2, R43 ;  /* 0x00000002ff027819 */ /* 0x000fe2000001162b */
[----:B------:R-:W0:Y:S01]  /*2060*/  LDC.64 R34, c[0x4][0x40] ;  /* 0x01001000ff227b82 */ /* 0x000e220000000a00 */
[----:B------:R-:W-:Y:S01]  /*2070*/  SHF.L.U32 R3, R41, 0x4, RZ ;  /* 0x0000000429037819 */ /* 0x000fe200000006ff */
[----:B------:R-:W-:Y:S01]  /*2080*/  STG.E.64 desc[UR6][R52.64+0x8], R40 ;  /* 0x0000082834007986 */ /* 0x000fe2000c101b06 */
[----:B------:R-:W-:Y:S02]  /*2090*/  LOP3.LUT R2, R2, R43, RZ, 0x3c, !PT ;  /* 0x0000002b02027212 */ /* 0x000fe400078e3cff */
[----:B------:R-:W-:Y:S02]  /*20a0*/  SHF.R.U32.HI R23, RZ, 0x2, R38 ;  /* 0x00000002ff177819 */ /* 0x000fe40000011626 */
[----:B------:R-:W-:Y:S02]  /*20b0*/  SHF.L.U32 R13, R2, 0x1, RZ ;  /* 0x00000001020d7819 */ /* 0x000fe400000006ff */
[----:B------:R-:W-:-:S02]  /*20c0*/  LOP3.LUT R23, R23, R38, RZ, 0x3c, !PT ;  /* 0x0000002617177212 */ /* 0x000fc400078e3cff */
[----:B------:R-:W-:Y:S02]  /*20d0*/  LOP3.LUT R2, R2, R13, R3, 0x96, !PT ;  /* 0x0000000d02027212 */ /* 0x000fe400078e9603 */
[----:B------:R-:W-:Y:S02]  /*20e0*/  SHF.L.U32 R3, R23, 0x1, RZ ;  /* 0x0000000117037819 */ /* 0x000fe400000006ff */
[----:B------:R-:W-:Y:S02]  /*20f0*/  LOP3.LUT R2, R2, R41, RZ, 0x3c, !PT ;  /* 0x0000002902027212 */ /* 0x000fe400078e3cff */
[----:B------:R-:W-:Y:S02]  /*2100*/  IADD3 R38, PT, PT, R42, 0xb0f8a, RZ ;  /* 0x000b0f8a2a267810 */ /* 0x000fe40007ffe0ff */
[----:B------:R-:W-:-:S03]  /*2110*/  SHF.L.U32 R22, R2, 0x4, RZ ;  /* 0x0000000402167819 */ /* 0x000fc600000006ff */
[----:B------:R1:W-:Y:S01]  /*2120*/  STG.E.64 desc[UR6][R52.64], R38 ;  /* 0x0000002634007986 */ /* 0x0003e2000c101b06 */
[----:B------:R-:W-:-:S04]  /*2130*/  LOP3.LUT R3, R23, R3, R22, 0x96, !PT ;  /* 0x0000000317037212 */ /* 0x000fc800078e9616 */
[----:B------:R-:W-:-:S05]  /*2140*/  LOP3.LUT R3, R3, R2, RZ, 0x3c, !PT ;  /* 0x0000000203037212 */ /* 0x000fca00078e3cff */
[----:B------:R2:W-:Y:S04]  /*2150*/  STG.E.64 desc[UR6][R52.64+0x10], R2 ;  /* 0x0000100234007986 */ /* 0x0005e8000c101b06 */
[----:B0-----:R-:W3:Y:S01]  /*2160*/  LDG.E.64 R34, desc[UR6][R34.64] ;  /* 0x0000000622227981 */ /* 0x001ee2000c1e1b00 */
[----:B------:R-:W-:Y:S01]  /*2170*/  HFMA2 R24, -RZ, RZ, 0.1171875, 0 ;  /* 0x2f800000ff187431 */ /* 0x000fe200000001ff */
[----:B------:R-:W-:Y:S02]  /*2180*/  IADD3 R13, PT, PT, R42, 0x587c5, R2 ;  /* 0x000587c52a0d7810 */ /* 0x000fe40007ffe002 */
[----:B-1----:R-:W-:Y:S02]  /*2190*/  IADD3 R38, PT, PT, R3, R38, RZ ;  /* 0x0000002603267210 */ /* 0x002fe40007ffe0ff */
[----:B------:R-:W-:-:S02]  /*21a0*/  I2FP.F32.U32 R13, R13 ;  /* 0x0000000d000d7245 */ /* 0x000fc40000201000 */
[----:B------:R-:W-:-:S03]  /*21b0*/  I2FP.F32.U32 R38, R38 ;  /* 0x0000002600267245 */ /* 0x000fc60000201000 */
[-C--:B------:R-:W-:Y:S02]  /*21c0*/  FFMA R13, R13, R24.reuse, 1.1641532182693481445e-10 ;  /* 0x2f0000000d0d7423 */ /* 0x080fe40000000018 */
[----:B------:R-:W-:Y:S01]  /*21d0*/  FFMA R38, R38, R24, 1.1641532182693481445e-10 ;  /* 0x2f00000026267423 */ /* 0x000fe20000000018 */
[----:B---3--:R-:W-:-:S05]  /*21e0*/  IMAD.WIDE.U32 R22, R21, 0x38, R34 ;  /* 0x0000003815167825 */ /* 0x008fca00078e0022 */
[----:B------:R-:W3:Y:S04]  /*21f0*/  LDG.E R31, desc[UR6][R22.64] ;  /* 0x00000006161f7981 */ /* 0x000ee8000c1e1900 */
[----:B------:R-:W3:Y:S04]  /*2200*/  LDG.E R26, desc[UR6][R22.64+0xc] ;  /* 0x00000c06161a7981 */ /* 0x000ee8000c1e1900 */
[----:B------:R-:W5:Y:S04]  /*2210*/  LDG.E R32, desc[UR6][R22.64+0x4] ;  /* 0x0000040616207981 */ /* 0x000f68000c1e1900 */
[----:B------:R-:W5:Y:S04]  /*2220*/  LDG.E R27, desc[UR6][R22.64+0x10] ;  /* 0x00001006161b7981 */ /* 0x000f68000c1e1900 */
[----:B------:R-:W4:Y:S04]  /*2230*/  LDG.E R28, desc[UR6][R22.64+0x18] ;  /* 0x00001806161c7981 */ /* 0x000f28000c1e1900 */
[----:B------:R-:W2:Y:S04]  /*2240*/  LDG.E R29, desc[UR6][R22.64+0x1c] ;  /* 0x00001c06161d7981 */ /* 0x000ea8000c1e1900 */
[----:B------:R-:W2:Y:S04]  /*2250*/  LDG.E R33, desc[UR6][R22.64+0x8] ;  /* 0x0000080616217981 */ /* 0x000ea8000c1e1900 */
[----:B------:R-:W2:Y:S04]  /*2260*/  LDG.E R36, desc[UR6][R22.64+0x20] ;  /* 0x0000200616247981 */ /* 0x000ea8000c1e1900 */
[----:B------:R0:W2:Y:S01]  /*2270*/  LDG.E R30, desc[UR6][R22.64+0x14] ;  /* 0x00001406161e7981 */ /* 0x0000a2000c1e1900 */
[----:B------:R-:W-:-:S05]  /*2280*/  FADD R24, R13, R38 ;  /* 0x000000260d187221 */ /* 0x000fca0000000000 */
[----:B------:R-:W-:-:S13]  /*2290*/  FSETP.GT.AND P1, PT, R24, 1, PT ;  /* 0x3f8000001800780b */ /* 0x000fda0003f24000 */
[----:B------:R-:W-:Y:S01]  /*22a0*/  @P1 FADD R38, -R38, 1 ;  /* 0x3f80000026261421 */ /* 0x000fe20000000100 */
[----:B------:R-:W-:Y:S01]  /*22b0*/  @P1 FADD R13, -R13, 1 ;  /* 0x3f8000000d0d1421 */ /* 0x000fe20000000100 */
[----:B------:R-:W-:Y:S01]  /*22c0*/  BSSY.RECONVERGENT B0, `(.L_x_37) ;  /* 0x0000037000007945 */ /* 0x000fe20003800200 */
[----:B------:R-:W-:Y:S02]  /*22d0*/  MOV R45, R40 ;  /* 0x00000028002d7202 */ /* 0x000fe40000000f00 */
[----:B------:R-:W-:Y:S02]  /*22e0*/  PLOP3.LUT P1, PT, P0, PT, PT, 0x80, 0x8 ;  /* 0x000000000008781c */ /* 0x000fe4000072f070 */
[----:B------:R-:W-:Y:S01]  /*22f0*/  MOV R40, R2 ;  /* 0x0000000200287202 */ /* 0x000fe20000000f00 */
[C---:B---3--:R-:W-:Y:S01]  /*2300*/  FADD R25, -R31.reuse, R26 ;  /* 0x0000001a1f197221 */ /* 0x048fe20000000100 */
[C---:B-----5:R-:W-:Y:S01]  /*2310*/  FADD R26, -R32.reuse, R27 ;  /* 0x0000001b201a7221 */ /* 0x060fe20000000100 */
[----:B----4-:R-:W-:Y:S01]  /*2320*/  FADD R27, -R31, R28 ;  /* 0x0000001c1f1b7221 */ /* 0x010fe20000000100 */
[----:B--2---:R-:W-:-:S03]  /*2330*/  FADD R28, -R32, R29 ;  /* 0x0000001d201c7221 */ /* 0x004fc60000000100 */
[C---:B0-----:R-:W-:Y:S01]  /*2340*/  FMUL R22, R38.reuse, R27 ;  /* 0x0000001b26167220 */ /* 0x041fe20000400000 */
[C---:B------:R-:W-:Y:S01]  /*2350*/  FMUL R23, R38.reuse, R28 ;  /* 0x0000001c26177220 */ /* 0x040fe20000400000 */
[----:B------:R-:W-:Y:S02]  /*2360*/  FADD R29, -R33, R36 ;  /* 0x00000024211d7221 */ /* 0x000fe40000000100 */
[C---:B------:R-:W-:Y:S01]  /*2370*/  FFMA R22, R13.reuse, R25, R22 ;  /* 0x000000190d167223 */ /* 0x040fe20000000016 */
[----:B------:R-:W-:Y:S01]  /*2380*/  FFMA R23, R13, R26, R23 ;  /* 0x0000001a0d177223 */ /* 0x000fe20000000017 */
[----:B------:R-:W-:Y:S01]  /*2390*/  FADD R30, -R33, R30 ;  /* 0x0000001e211e7221 */ /* 0x000fe20000000100 */
[----:B------:R-:W-:Y:S01]  /*23a0*/  FMUL R37, R38, R29 ;  /* 0x0000001d26257220 */ /* 0x000fe20000400000 */
[----:B------:R-:W-:Y:S01]  /*23b0*/  FADD R22, R31, R22 ;  /* 0x000000161f167221 */ /* 0x000fe20000000000 */
[----:B------:R-:W-:Y:S02]  /*23c0*/  FADD R23, R32, R23 ;  /* 0x0000001720177221 */ /* 0x000fe40000000000 */
[----:B------:R-:W-:Y:S01]  /*23d0*/  FFMA R24, R13, R30, R37 ;  /* 0x0000001e0d187223 */ /* 0x000fe20000000025 */
[----:B------:R-:W-:Y:S01]  /*23e0*/  FADD R31, -R7, R22 ;  /* 0x00000016071f7221 */ /* 0x000fe20000000100 */
[----:B------:R-:W-:-:S02]  /*23f0*/  FADD R38, -R8, R23 ;  /* 0x0000001708267221 */ /* 0x000fc40000000100 */
[----:B------:R-:W-:-:S03]  /*2400*/  FADD R24, R33, R24 ;  /* 0x0000001821187221 */ /* 0x000fc60000000000 */
[-C--:B------:R-:W-:Y:S01]  /*2410*/  FMNMX R22, |R31|, |R38|.reuse, !PT ;  /* 0x400000261f167209 */ /* 0x080fe20007800200 */
[----:B------:R-:W-:Y:S01]  /*2420*/  FADD R43, -R9, R24 ;  /* 0x00000018092b7221 */ /* 0x000fe20000000100 */
[----:B------:R-:W-:Y:S01]  /*2430*/  FMNMX R13, |R31|, |R38|, PT ;  /* 0x400000261f0d7209 */ /* 0x000fe20003800200 */
[----:B------:R-:W0:Y:S03]  /*2440*/  LDC R24, c[0x3][0x4c] ;  /* 0x00c01300ff187b82 */ /* 0x000e260000000800 */
[----:B------:R-:W-:-:S04]  /*2450*/  FMNMX R32, |R43|, R22, !PT ;  /* 0x000000162b207209 */ /* 0x000fc80007800200 */
[----:B------:R-:W-:Y:S02]  /*2460*/  LOP3.LUT R55, R32, 0xfe000000, RZ, 0xc0, !PT ;  /* 0xfe00000020377812 */ /* 0x000fe400078ec0ff */
[----:B------:R-:W-:Y:S02]  /*2470*/  FMNMX R22, |R43|, R22, PT ;  /* 0x000000162b167209 */ /* 0x000fe40003800200 */
[----:B------:R-:W-:-:S05]  /*2480*/  LOP3.LUT R23, R55, 0x7e800000, RZ, 0x3c, !PT ;  /* 0x7e80000037177812 */ /* 0x000fca00078e3cff */
[-C--:B------:R-:W-:Y:S01]  /*2490*/  FMUL R22, R22, R23.reuse ;  /* 0x0000001716167220 */ /* 0x080fe20000400000 */
[----:B------:R-:W-:-:S03]  /*24a0*/  FMUL R13, R13, R23 ;  /* 0x000000170d0d7220 */ /* 0x000fc60000400000 */
[----:B------:R-:W-:Y:S01]  /*24b0*/  FMUL R22, R22, R22 ;  /* 0x0000001616167220 */ /* 0x000fe20000400000 */
[----:B------:R-:W-:-:S03]  /*24c0*/  FMUL R23, R32, R23 ;  /* 0x0000001720177220 */ /* 0x000fc60000400000 */
[----:B------:R-:W-:-:S04]  /*24d0*/  FFMA R22, R13, R13, R22 ;  /* 0x0000000d0d167223 */ /* 0x000fc80000000016 */
[----:B------:R-:W-:-:S05]  /*24e0*/  FFMA R33, R23, R23, R22 ;  /* 0x0000001717217223 */ /* 0x000fca0000000016 */
[----:B------:R-:W-:Y:S01]  /*24f0*/  IADD3 R13, PT, PT, R33, -0xd000000, RZ ;  /* 0xf3000000210d7810 */ /* 0x000fe20007ffe0ff */
[----:B------:R1:W2:Y:S03]  /*2500*/  MUFU.RSQ R36, R33 ;  /* 0x0000002100247308 */ /* 0x0002a60000001400 */
[----:B------:R-:W-:Y:S01]  /*2510*/  ISETP.GT.U32.AND P2, PT, R13, 0x727fffff, PT ;  /* 0x727fffff0d00780c */ /* 0x000fe20003f44070 */
[----:B------:R-:W-:Y:S01]  /*2520*/  FADD R22, |R31|, |R38| ;  /* 0x400000261f167221 */ /* 0x000fe20000000200 */
[----:B0-----:R-:W-:Y:S02]  /*2530*/  ISETP.GE.AND P4, PT, R24, 0x1, PT ;  /* 0x000000011800780c */ /* 0x001fe40003f86270 */
[----:B------:R-:W-:Y:S01]  /*2540*/  MOV R24, R39 ;  /* 0x0000002700187202 */ /* 0x000fe20000000f00 */
[----:B------:R-:W-:Y:S01]  /*2550*/  FADD R22, |R43|, R22 ;  /* 0x000000162b167221 */ /* 0x000fe20000000200 */
[----:B------:R-:W-:-:S02]  /*2560*/  MOV R39, R41 ;  /* 0x0000002900277202 */ /* 0x000fc40000000f00 */
[----:B------:R-:W-:Y:S02]  /*2570*/  MOV R13, R42 ;  /* 0x0000002a000d7202 */ /* 0x000fe40000000f00 */
[----:B------:R-:W-:-:S03]  /*2580*/  MOV R41, R3 ;  /* 0x0000000300297202 */ /* 0x000fc60000000f00 */
[----:B-12---:R-:W-:Y:S05]  /*2590*/  @!P2 BRA `(.L_x_38) ;  /* 0x000000000014a947 */ /* 0x006fea0003800000 */
[----:B------:R-:W-:Y:S02]  /*25a0*/  MOV R2, R33 ;  /* 0x0000002100027202 */ /* 0x000fe40000000f00 */
[----:B------:R-:W-:-:S07]  /*25b0*/  MOV R54, 0x25d0 ;  /* 0x000025d000367802 */ /* 0x000fce0000000f00 */
[----:B------:R-:W-:Y:S05]  /*25c0*/  CALL.REL.NOINC `($__internal_2_$__cuda_sm20_sqrt_rn_f32_slowpath) ;  /* 0x0000004c000c7944 */ /* 0x000fea0003c00000 */
[----:B------:R-:W-:Y:S01]  /*25d0*/  MOV R2, R33 ;  /* 0x0000002100027202 */ /* 0x000fe20000000f00 */
[----:B------:R-:W-:Y:S06]  /*25e0*/  BRA `(.L_x_39) ;  /* 0x0000000000107947 */ /* 0x000fec0003800000 */
.L_x_38:
[----:B------:R-:W-:Y:S01]  /*25f0*/  FMUL.FTZ R2, R33, R36 ;  /* 0x0000002421027220 */ /* 0x000fe20000410000 */
[----:B------:R-:W-:-:S03]  /*2600*/  FMUL.FTZ R23, R36, 0.5 ;  /* 0x3f00000024177820 */ /* 0x000fc60000410000 */
[----:B------:R-:W-:-:S04]  /*2610*/  FFMA R3, -R2, R2, R33 ;  /* 0x0000000202037223 */ /* 0x000fc80000000121 */
[----:B------:R-:W-:-:S07]  /*2620*/  FFMA R2, R3, R23, R2 ;  /* 0x0000001703027223 */ /* 0x000fce0000000002 */
.L_x_39:
[----:B------:R-:W-:Y:S05]  /*2630*/  BSYNC.RECONVERGENT B0 ;  /* 0x0000000000007941 */ /* 0x000fea0003800200 */
.L_x_37:
        /* <DEDUP_REMOVED lines=14> */
.L_x_41:
[----:B------:R-:W0:Y:S02]  /*2720*/  MUFU.RCP R3, R22 ;  /* 0x0000001600037308 */ /* 0x000e240000001000 */
[----:B0-----:R-:W-:-:S04]  /*2730*/  FFMA R2, R22, R3, -1 ;  /* 0xbf80000016027423 */ /* 0x001fc80000000003 */
[----:B------:R-:W-:-:S04]  /*2740*/  FADD.FTZ R2, -R2, -RZ ;  /* 0x800000ff02027221 */ /* 0x000fc80000010100 */
[----:B------:R-:W-:-:S07]  /*2750*/  FFMA R2, R3, R2, R3 ;  /* 0x0000000203027223 */ /* 0x000fce0000000003 */
.L_x_42:
[----:B------:R-:W-:Y:S05]  /*2760*/  BSYNC.RECONVERGENT B0 ;  /* 0x0000000000007941 */ /* 0x000fea0003800200 */
.L_x_40:
[----:B------:R-:W-:Y:S02]  /*2770*/  FSEL R2, R2, RZ, P5 ;  /* 0x000000ff02027208 */ /* 0x000fe40002800000 */
[----:B------:R-:W-:Y:S01]  /*2780*/  MOV R44, 0xffffffff ;  /* 0xffffffff002c7802 */ /* 0x000fe20000000f00 */
[----:B------:R-:W-:Y:S06]  /*2790*/  @!P4 BRA `(.L_x_43) ;  /* 0x000000080070c947 */ /* 0x000fec0003800000 */
[----:B------:R-:W-:Y:S01]  /*27a0*/  HFMA2 R57, -RZ, RZ, 28, 0 ;  /* 0x4f000000ff397431 */ /* 0x000fe200000001ff */
[----:B------:R-:W-:Y:S01]  /*27b0*/  BSSY.RECONVERGENT B6, `(.L_x_43) ;  /* 0x000009a000067945 */ /* 0x000fe20003800200 */
[-C--:B------:R-:W-:Y:S01]  /*27c0*/  FMUL R54, R31, R2.reuse ;  /* 0x000000021f367220 */ /* 0x080fe20000400000 */
[-C--:B------:R-:W-:Y:S01]  /*27d0*/  FMUL R55, R38, R2.reuse ;  /* 0x0000000226377220 */ /* 0x080fe20000400000 */
[----:B------:R-:W-:Y:S01]  /*27e0*/  FMUL R56, R43, R2 ;  /* 0x000000022b387220 */ /* 0x000fe20000400000 */
[----:B------:R-:W-:Y:S02]  /*27f0*/  MOV R44, 0xffffffff ;  /* 0xffffffff002c7802 */ /* 0x000fe40000000f00 */
[----:B------:R-:W-:-:S07]  /*2800*/  MOV R59, RZ ;  /* 0x000000ff003b7202 */ /* 0x000fce0000000f00 */
.L_x_50:
[----:B------:R-:W-:-:S05]  /*2810*/  IMAD.WIDE.U32 R2, R59, 0x38, R34 ;  /* 0x000000383b027825 */ /* 0x000fca00078e0022 */
        /* <DEDUP_REMOVED lines=8> */
[----:B------:R0:W5:Y:S01]  /*28a0*/  LDG.E R65, desc[UR6][R2.64+0x20] ;  /* 0x0000200602417981 */ /* 0x000162000c1e1900 */
[----:B------:R-:W-:Y:S01]  /*28b0*/  BSSY.RECONVERGENT B7, `(.L_x_44) ;  /* 0x0000085000077945 */ /* 0x000fe20003800200 */
[C---:B--2---:R-:W-:Y:S01]  /*28c0*/  FADD R22, -R8.reuse, R58 ;  /* 0x0000003a08167221 */ /* 0x044fe20000000100 */
[----:B---3--:R-:W-:-:S03]  /*28d0*/  FADD R32, -R8, R60 ;  /* 0x0000003c08207221 */ /* 0x008fc60000000100 */
[----:B------:R-:W-:Y:S01]  /*28e0*/  FMUL R33, R55, R22 ;  /* 0x0000001637217220 */ /* 0x000fe20000400000 */
[----:B----4-:R-:W-:Y:S01]  /*28f0*/  FADD R23, -R7, R61 ;  /* 0x0000003d07177221 */ /* 0x010fe20000000100 */
[----:B------:R-:W-:Y:S01]  /*2900*/  FMUL R32, R55, R32 ;  /* 0x0000002037207220 */ /* 0x000fe20000400000 */
[----:B-----5:R-:W-:Y:S02]  /*2910*/  FADD R36, -R8, R64 ;  /* 0x0000004008247221 */ /* 0x020fe40000000100 */
[C---:B------:R-:W-:Y:S01]  /*2920*/  FFMA R23, R54.reuse, R23, R33 ;  /* 0x0000001736177223 */ /* 0x040fe20000000021 */
[----:B------:R-:W-:Y:S01]  /*2930*/  FADD R37, -R7, R62 ;  /* 0x0000003e07257221 */ /* 0x000fe20000000100 */
[----:B------:R-:W-:Y:S01]  /*2940*/  FMUL R36, R55, R36 ;  /* 0x0000002437247220 */ /* 0x000fe20000400000 */
[----:B------:R-:W-:Y:S02]  /*2950*/  FADD R67, -R7, R66 ;  /* 0x0000004207437221 */ /* 0x000fe40000000100 */
[C---:B------:R-:W-:Y:S01]  /*2960*/  FFMA R32, R54.reuse, R37, R32 ;  /* 0x0000002536207223 */ /* 0x040fe20000000020 */
[C---:B0-----:R-:W-:Y:S01]  /*2970*/  FADD R3, -R9.reuse, R63 ;  /* 0x0000003f09037221 */ /* 0x041fe20000000100 */
[----:B------:R-:W-:Y:S01]  /*2980*/  FFMA R36, R54, R67, R36 ;  /* 0x0000004336247223 */ /* 0x000fe20000000024 */
[----:B------:R-:W-:-:S02]  /*2990*/  FADD R33, -R9, R68 ;  /* 0x0000004409217221 */ /* 0x000fc40000000100 */
[C---:B------:R-:W-:Y:S01]  /*29a0*/  FFMA R23, R56.reuse, R3, R23 ;  /* 0x0000000338177223 */ /* 0x040fe20000000017 */
[----:B------:R-:W-:Y:S01]  /*29b0*/  FADD R37, -R9, R65 ;  /* 0x0000004109257221 */ /* 0x000fe20000000100 */
[----:B------:R-:W-:Y:S02]  /*29c0*/  FFMA R33, R56, R33, R32 ;  /* 0x0000002138217223 */ /* 0x000fe40000000020 */
[----:B------:R-:W-:Y:S01]  /*29d0*/  FFMA R72, -R54, R23, R61 ;  /* 0x0000001736487223 */ /* 0x000fe2000000013d */
[C---:B------:R-:W-:Y:S01]  /*29e0*/  FFMA R37, R56.reuse, R37, R36 ;  /* 0x0000002538257223 */ /* 0x040fe20000000024 */
[C---:B------:R-:W-:Y:S01]  /*29f0*/  FFMA R36, -R56.reuse, R33, R68 ;  /* 0x0000002138247223 */ /* 0x040fe20000000144 */
[----:B------:R-:W-:Y:S01]  /*2a00*/  FFMA R32, -R56, R23, R63 ;  /* 0x0000001738207223 */ /* 0x000fe2000000013f */
[-C--:B------:R-:W-:Y:S01]  /*2a10*/  FFMA R69, -R54, R33.reuse, R62 ;  /* 0x0000002136457223 */ /* 0x080fe2000000013e */
[----:B------:R-:W-:Y:S01]  /*2a20*/  FFMA R67, -R55, R33, R60 ;  /* 0x0000002137437223 */ /* 0x000fe2000000013c */
[----:B------:R-:W-:Y:S01]  /*2a30*/  FADD R22, -R7, R72 ;  /* 0x0000004807167221 */ /* 0x000fe20000000100 */
[----:B------:R-:W-:Y:S01]  /*2a40*/  FADD R73, -R9, R36 ;  /* 0x0000002409497221 */ /* 0x000fe20000000100 */
[----:B------:R-:W-:Y:S01]  /*2a50*/  FFMA R3, -R55, R23, R58 ;  /* 0x0000001737037223 */ /* 0x000fe2000000013a */
[----:B------:R-:W-:Y:S01]  /*2a60*/  FADD R33, -R9, R32 ;  /* 0x0000002009217221 */ /* 0x000fe20000000100 */
[----:B------:R-:W-:Y:S01]  /*2a70*/  FADD R70, -R7, R69 ;  /* 0x0000004507467221 */ /* 0x000fe20000000100 */
[----:B------:R-:W-:Y:S01]  /*2a80*/  FADD R71, -R8, R67 ;  /* 0x0000004308477221 */ /* 0x000fe20000000100 */
[----:B------:R-:W-:Y:S01]  /*2a90*/  FMUL R74, R22, R73 ;  /* 0x00000049164a7220 */ /* 0x000fe20000400000 */
[----:B------:R-:W-:Y:S01]  /*2aa0*/  FFMA R36, -R56, R37, R65 ;  /* 0x0000002538247223 */ /* 0x000fe20000000141 */
[----:B------:R-:W-:Y:S01]  /*2ab0*/  FADD R32, -R8, R3 ;  /* 0x0000000308207221 */ /* 0x000fe20000000100 */
[C---:B------:R-:W-:Y:S01]  /*2ac0*/  FMUL R77, R33.reuse, R71 ;  /* 0x00000047214d7220 */ /* 0x040fe20000400000 */
[----:B------:R-:W-:Y:S01]  /*2ad0*/  FFMA R74, R33, R70, -R74 ;  /* 0x00000046214a7223 */ /* 0x000fe2000000084a */
[-C--:B------:R-:W-:Y:S01]  /*2ae0*/  FFMA R2, -R54, R37.reuse, R66 ;  /* 0x0000002536027223 */ /* 0x080fe20000000142 */
[----:B------:R-:W-:Y:S01]  /*2af0*/  FFMA R23, -R55, R37, R64 ;  /* 0x0000002537177223 */ /* 0x000fe20000000140 */
[----:B------:R-:W-:Y:S01]  /*2b00*/  FADD R75, -R9, R36 ;  /* 0x00000024094b7221 */ /* 0x000fe20000000100 */
[----:B------:R-:W-:Y:S01]  /*2b10*/  FFMA R77, R32, R73, -R77 ;  /* 0x00000049204d7223 */ /* 0x000fe2000000084d */
[----:B------:R-:W-:Y:S01]  /*2b20*/  FMUL R79, R55, R74 ;  /* 0x0000004a374f7220 */ /* 0x000fe20000400000 */
[----:B------:R-:W-:Y:S01]  /*2b30*/  FADD R37, -R8, R23 ;  /* 0x0000001708257221 */ /* 0x000fe20000000100 */
[----:B------:R-:W-:Y:S01]  /*2b40*/  FADD R36, -R7, R2 ;  /* 0x0000000207247221 */ /* 0x000fe20000000100 */
[----:B------:R-:W-:Y:S01]  /*2b50*/  FMUL R74, R70, R75 ;  /* 0x0000004b464a7220 */ /* 0x000fe20000400000 */
[----:B------:R-:W-:Y:S01]  /*2b60*/  FFMA R77, R54, R77, R79 ;  /* 0x0000004d364d7223 */ /* 0x000fe2000000004f */
[----:B------:R-:W-:Y:S01]  /*2b70*/  FMUL R79, R32, R70 ;  /* 0x00000046204f7220 */ /* 0x000fe20000400000 */
[C---:B------:R-:W-:Y:S01]  /*2b80*/  FMUL R76, R73.reuse, R37 ;  /* 0x00000025494c7220 */ /* 0x040fe20000400000 */
[-C--:B------:R-:W-:Y:S01]  /*2b90*/  FFMA R78, R73, R36.reuse, -R74 ;  /* 0x00000024494e7223 */ /* 0x080fe2000000084a */
[C---:B------:R-:W-:Y:S01]  /*2ba0*/  FMUL R81, R71.reuse, R36 ;  /* 0x0000002447517220 */ /* 0x040fe20000400000 */
[----:B------:R-:W-:Y:S01]  /*2bb0*/  FFMA R74, R22, R71, -R79 ;  /* 0x00000047164a7223 */ /* 0x000fe2000000084f */
[----:B------:R-:W-:Y:S01]  /*2bc0*/  FFMA R71, R71, R75, -R76 ;  /* 0x0000004b47477223 */ /* 0x000fe2000000084c */
[----:B------:R-:W-:Y:S01]  /*2bd0*/  FMUL R73, R55, R78 ;  /* 0x0000004e37497220 */ /* 0x000fe20000400000 */
[C---:B------:R-:W-:Y:S01]  /*2be0*/  FMUL R79, R33.reuse, R36 ;  /* 0x00000024214f7220 */ /* 0x040fe20000400000 */
[----:B------:R-:W-:Y:S01]  /*2bf0*/  FFMA R81, R70, R37, -R81 ;  /* 0x0000002546517223 */ /* 0x000fe20000000851 */
[----:B------:R-:W-:Y:S01]  /*2c00*/  FMUL R70, R32, R75 ;  /* 0x0000004b20467220 */ /* 0x000fe20000400000 */
        /* <DEDUP_REMOVED lines=20> */
[----:B------:R-:W-:Y:S01]  /*2d50*/  FADD R23, -R3, R23 ;  /* 0x0000001703177221 */ /* 0x000fe20000000100 */
[----:B------:R-:W-:Y:S01]  /*2d60*/  FADD R70, R8, -R3 ;  /* 0x8000000308467221 */ /* 0x000fe20000000000 */
[----:B------:R-:W-:Y:S01]  /*2d70*/  FMUL R22, R67, R2 ;  /* 0x0000000243167220 */ /* 0x000fe20000400000 */
[----:B------:R-:W-:Y:S01]  /*2d80*/  FADD R72, R7, -R72 ;  /* 0x8000004807487221 */ /* 0x000fe20000000000 */
        /* <DEDUP_REMOVED lines=16> */
.L_x_47:
[----:B------:R-:W-:Y:S05]  /*2e90*/  BSYNC.RECONVERGENT B8 ;  /* 0x0000000000087941 */ /* 0x000fea0003800200 */
.L_x_46:
        /* <DEDUP_REMOVED lines=15> */
.L_x_49:
[----:B------:R-:W-:Y:S05]  /*2f90*/  BSYNC.RECONVERGENT B8 ;  /* 0x0000000000087941 */ /* 0x000fea0003800200 */
.L_x_48:
        /* <DEDUP_REMOVED lines=11> */
[----:B------:R-:W-:Y:S01]  /*3050*/  FADD R22, -R8, R23 ;  /* 0x0000001708167221 */ /* 0x000fe20000000100 */
[----:B------:R-:W-:Y:S01]  /*3060*/  FFMA R68, R65, R2, R68 ;  /* 0x0000000241447223 */ /* 0x000fe20000000044 */
[----:B------:R-:W-:Y:S02]  /*3070*/  FADD R3, -R7, R62 ;  /* 0x0000003e07037221 */ /* 0x000fe40000000100 */
[----:B------:R-:W-:Y:S01]  /*3080*/  FMUL R33, R55, R22 ;  /* 0x0000001637217220 */ /* 0x000fe20000400000 */
[----:B------:R-:W-:-:S03]  /*3090*/  FADD R23, -R9, R68 ;  /* 0x0000004409177221 */ /* 0x000fc60000000100 */
[----:B------:R-:W-:-:S04]  /*30a0*/  FFMA R3, R54, R3, R33 ;  /* 0x0000000336037223 */ /* 0x000fc80000000021 */
[----:B------:R-:W-:-:S05]  /*30b0*/  FFMA R2, R56, R23, R3 ;  /* 0x0000001738027223 */ /* 0x000fca0000000003 */
[----:B------:R-:W-:-:S04]  /*30c0*/  FSETP.GEU.AND P0, PT, R2, R57, PT ;  /* 0x000000390200720b */ /* 0x000fc80003f0e000 */
[----:B------:R-:W-:-:S04]  /*30d0*/  FSETP.GT.AND P0, PT, R2, RZ, !P0 ;  /* 0x000000ff0200720b */ /* 0x000fc80004704000 */
[----:B------:R-:W-:Y:S02]  /*30e0*/  FSEL R57, R2, R57, P0 ;  /* 0x0000003902397208 */ /* 0x000fe40000000000 */
[----:B------:R-:W-:-:S07]  /*30f0*/  SEL R44, R59, R44, P0 ;  /* 0x0000002c3b2c7207 */ /* 0x000fce0000000000 */
.L_x_45:
[----:B------:R-:W-:Y:S05]  /*3100*/  BSYNC.RECONVERGENT B7 ;  /* 0x0000000000077941 */ /* 0x000fea0003800200 */
.L_x_44:
[----:B------:R-:W0:Y:S01]  /*3110*/  LDCU UR5, c[0x3][0x4c] ;  /* 0x00c00980ff0577ac */ /* 0x000e220008000800 */
[----:B------:R-:W-:-:S04]  /*3120*/  IADD3 R59, PT, PT, R59, 0x1, RZ ;  /* 0x000000013b3b7810 */ /* 0x000fc80007ffe0ff */
[----:B0-----:R-:W-:-:S13]  /*3130*/  ISETP.NE.AND P0, PT, R59, UR5, PT ;  /* 0x000000053b007c0c */ /* 0x001fda000bf05270 */
[----:B------:R-:W-:Y:S05]  /*3140*/  @P0 BRA `(.L_x_50) ;  /* 0xfffffff400b00947 */ /* 0x000fea000383ffff */
[----:B------:R-:W-:Y:S05]  /*3150*/  BSYNC.RECONVERGENT B6 ;  /* 0x0000000000067941 */ /* 0x000fea0003800200 */
.L_x_43:
[----:B------:R-:W-:Y:S01]  /*3160*/  ISETP.NE.AND P0, PT, R44, R21, PT ;  /* 0x000000152c00720c */ /* 0x000fe20003f05270 */
[----:B------:R-:W-:-:S12]  /*3170*/  BSSY.RECONVERGENT B6, `(.L_x_51) ;  /* 0x000005f000067945 */ /* 0x000fd80003800200 */
[----:B------:R-:W-:Y:S05]  /*3180*/  @P0 BRA `(.L_x_52) ;  /* 0x0000000400740947 */ /* 0x000fea0003800000 */
[----:B------:R-:W-:-:S04]  /*3190*/  IMAD.WIDE.U32 R2, R21, 0x38, R34 ;  /* 0x0000003815027825 */ /* 0x000fc800078e0022 */
[----:B------:R-:W-:Y:S01]  /*31a0*/  FMUL R22, R38, R38 ;  /* 0x0000002626167220 */ /* 0x000fe20000400000 */
[----:B------:R-:W0:Y:S01]  /*31b0*/  LDCU UR5, c[0x3][0x48] ;  /* 0x00c00900ff0577ac */ /* 0x000e220008000800 */
[----:B------:R-:W-:Y:S01]  /*31c0*/  IMAD.WIDE.U32 R34, R20, 0x38, R34 ;  /* 0x0000003814227825 */ /* 0x000fe200078e0022 */
[----:B------:R-:W2:Y:S04]  /*31d0*/  LDG.E R37, desc[UR6][R2.64+0x28] ;  /* 0x0000280602257981 */ /* 0x000ea8000c1e1900 */
[----:B------:R-:W3:Y:S04]  /*31e0*/  LDG.E R33, desc[UR6][R34.64+0x28] ;  /* 0x0000280622217981 */ /* 0x000ee8000c1e1900 */
[----:B------:R-:W4:Y:S04]  /*31f0*/  LDG.E R44, desc[UR6][R2.64+0x24] ;  /* 0x00002406022c7981 */ /* 0x000f28000c1e1900 */
[----:B------:R-:W5:Y:S04]  /*3200*/  LDG.E R32, desc[UR6][R34.64+0x24] ;  /* 0x0000240622207981 */ /* 0x000f68000c1e1900 */
[----:B------:R1:W5:Y:S04]  /*3210*/  LDG.E R54, desc[UR6][R2.64+0x2c] ;  /* 0x00002c0602367981 */ /* 0x000368000c1e1900 */
[----:B------:R-:W5:Y:S04]  /*3220*/  LDG.E R36, desc[UR6][R34.64+0x2c] ;  /* 0x00002c0622247981 */ /* 0x000f68000c1e1900 */
[----:B------:R-:W0:Y:S01]  /*3230*/  LDG.E R23, desc[UR6][R34.64+0x34] ;  /* 0x0000340622177981 */ /* 0x000e22000c1e1900 */
[----:B------:R-:W-:Y:S01]  /*3240*/  FFMA R22, R31, R31, R22 ;  /* 0x0000001f1f167223 */ /* 0x000fe20000000016 */
[----:B------:R-:W-:Y:S03]  /*3250*/  BSSY.RECONVERGENT B7, `(.L_x_53) ;  /* 0x0000017000077945 */ /* 0x000fe60003800200 */
[----:B------:R-:W-:-:S04]  /*3260*/  FFMA R21, R43, R43, R22 ;  /* 0x0000002b2b157223 */ /* 0x000fc80000000016 */
[----:B------:R-:W1:Y:S02]  /*3270*/  MUFU.RCP R56, R21 ;  /* 0x0000001500387308 */ /* 0x000e640000001000 */
[----:B-1----:R-:W-:-:S04]  /*3280*/  FFMA R3, -R21, R56, 1 ;  /* 0x3f80000015037423 */ /* 0x002fc80000000138 */
[----:B------:R-:W-:Y:S01]  /*3290*/  FFMA R3, R56, R3, R56 ;  /* 0x0000000338037223 */ /* 0x000fe20000000038 */
[C---:B--2---:R-:W-:Y:S01]  /*32a0*/  FMUL R22, R38.reuse, R37 ;  /* 0x0000002526167220 */ /* 0x044fe20000400000 */
[----:B---3--:R-:W-:-:S03]  /*32b0*/  FMUL R33, R38, R33 ;  /* 0x0000002126217220 */ /* 0x008fc60000400000 */
[C---:B----4-:R-:W-:Y:S01]  /*32c0*/  FFMA R22, R31.reuse, R44, R22 ;  /* 0x0000002c1f167223 */ /* 0x050fe20000000016 */
[----:B-----5:R-:W-:-:S03]  /*32d0*/  FFMA R33, R31, R32, R33 ;  /* 0x000000201f217223 */ /* 0x020fc60000000021 */
[C---:B------:R-:W-:Y:S01]  /*32e0*/  FFMA R22, R43.reuse, R54, R22 ;  /* 0x000000362b167223 */ /* 0x040fe20000000016 */
[----:B------:R-:W-:Y:S01]  /*32f0*/  FFMA R33, R43, R36, R33 ;  /* 0x000000242b217223 */ /* 0x000fe20000000021 */
[----:B0-----:R-:W-:-:S03]  /*3300*/  FMUL R2, R23, UR5 ;  /* 0x0000000517027c20 */ /* 0x001fc60008400000 */
[----:B------:R-:W-:-:S04]  /*3310*/  FMUL R33, R33, R22 ;  /* 0x0000001621217220 */ /* 0x000fc80000400000 */
[----:B------:R-:W-:-:S04]  /*3320*/  FMUL R2, R2, |R33| ;  /* 0x4000002102027220 */ /* 0x000fc80000400000 */
[----:B------:R-:W0:Y:S01]  /*3330*/  FCHK P0, R2, R21 ;  /* 0x0000001502007302 */ /* 0x000e220000000000 */
[----:B------:R-:W-:-:S04]  /*3340*/  FFMA R22, R2, R3, RZ ;  /* 0x0000000302167223 */ /* 0x000fc800000000ff */
[----:B------:R-:W-:-:S04]  /*3350*/  FFMA R23, -R21, R22, R2 ;  /* 0x0000001615177223 */ /* 0x000fc80000000102 */
[----:B------:R-:W-:Y:S01]  /*3360*/  FFMA R22, R3, R23, R22 ;  /* 0x0000001703167223 */ /* 0x000fe20000000016 */
[----:B0-----:R-:W-:Y:S06]  /*3370*/  @!P0 BRA `(.L_x_54) ;  /* 0x0000000000108947 */ /* 0x001fec0003800000 */
[----:B------:R-:W-:Y:S02]  /*3380*/  MOV R3, R21 ;  /* 0x0000001500037202 */ /* 0x000fe40000000f00 */
[----:B------:R-:W-:-:S07]  /*3390*/  MOV R22, 0x33b0 ;  /* 0x000033b000167802 */ /* 0x000fce0000000f00 */
[----:B------:R-:W-:Y:S05]  /*33a0*/  CALL.REL.NOINC `($__internal_3_$__cuda_sm3x_div_rn_noftz_f32_slowpath) ;  /* 0x0000003c00f07944 */ /* 0x000fea0003c00000 */
[----:B------:R-:W-:-:S07]  /*33b0*/  MOV R22, R2 ;  /* 0x0000000200167202 */ /* 0x000fce0000000f00 */
.L_x_54:
[----:B------:R-:W-:Y:S05]  /*33c0*/  BSYNC.RECONVERGENT B7 ;  /* 0x0000000000077941 */ /* 0x000fea0003800200 */
.L_x_53:
[----:B------:R-:W0:Y:S01]  /*33d0*/  MUFU.RCP R2, R21 ;  /* 0x0000001500027308 */ /* 0x000e220000001000 */
[----:B------:R-:W-:Y:S07]  /*33e0*/  BSSY.RECONVERGENT B7, `(.L_x_55) ;  /* 0x000000d000077945 */ /* 0x000fee0003800200 */
        /* <DEDUP_REMOVED lines=11> */
[----:B------:R-:W-:-:S07]  /*34a0*/  MOV R23, R2 ;  /* 0x0000000200177202 */ /* 0x000fce0000000f00 */
.L_x_56:
[----:B------:R-:W-:Y:S05]  /*34b0*/  BSYNC.RECONVERGENT B7 ;  /* 0x0000000000077941 */ /* 0x000fea0003800200 */
.L_x_55:
[-C--:B------:R-:W-:Y:S01]  /*34c0*/  FMUL R3, R30, R28.reuse ;  /* 0x0000001c1e037220 */ /* 0x080fe20000400000 */
[C---:B------:R-:W-:Y:S01]  /*34d0*/  FMUL R21, R25.reuse, R29 ;  /* 0x0000001d19157220 */ /* 0x040fe20000400000 */
[C---:B------:R-:W-:Y:S01]  /*34e0*/  FMUL R2, R26.reuse, R27 ;  /* 0x0000001b1a027220 */ /* 0x040fe20000400000 */
[----:B------:R-:W-:Y:S01]  /*34f0*/  BSSY.RECONVERGENT B0, `(.L_x_57) ;  /* 0x000001f000007945 */ /* 0x000fe20003800200 */
[----:B------:R-:W-:Y:S01]  /*3500*/  FFMA R3, R26, R29, -R3 ;  /* 0x0000001d1a037223 */ /* 0x000fe20000000803 */
[----:B------:R-:W-:Y:S01]  /*3510*/  FFMA R30, R30, R27, -R21 ;  /* 0x0000001b1e1e7223 */ /* 0x000fe20000000815 */
[----:B------:R-:W-:-:S04]  /*3520*/  FFMA R2, R25, R28, -R2 ;  /* 0x0000001c19027223 */ /* 0x000fc80000000802 */
[----:B------:R-:W-:-:S04]  /*3530*/  FMNMX R21, |R3|, |R30|, !PT ;  /* 0x4000001e03157209 */ /* 0x000fc80007800200 */
[CC--:B------:R-:W-:Y:S02]  /*3540*/  FMNMX R26, |R2|.reuse, R21.reuse, !PT ;  /* 0x00000015021a7209 */ /* 0x0c0fe40007800200 */
[----:B------:R-:W-:Y:S02]  /*3550*/  FMNMX R22, |R2|, R21, PT ;  /* 0x0000001502167209 */ /* 0x000fe40003800200 */
[----:B------:R-:W-:Y:S02]  /*3560*/  LOP3.LUT R27, R26, 0xfe000000, RZ, 0xc0, !PT ;  /* 0xfe0000001a1b7812 */ /* 0x000fe400078ec0ff */
[C---:B------:R-:W-:Y:S01]  /*3570*/  FMNMX R21, |R3|.reuse, |R30|, PT ;  /* 0x4000001e03157209 */ /* 0x040fe20003800200 */
[----:B------:R-:W-:Y:S01]  /*3580*/  FADD R3, |R3|, |R30| ;  /* 0x4000001e03037221 */ /* 0x000fe20000000200 */
        /* <DEDUP_REMOVED lines=10> */
[----:B------:R-:W-:-:S12]  /*3630*/  FADD R21, |R2|, R3 ;  /* 0x0000000302157221 */ /* 0x000fd80000000200 */
[----:B01----:R-:W-:Y:S05]  /*3640*/  @!P0 BRA `(.L_x_58) ;  /* 0x0000000000148947 */ /* 0x003fea0003800000 */
[----:B------:R-:W-:Y:S02]  /*3650*/  MOV R2, R25 ;  /* 0x0000001900027202 */ /* 0x000fe40000000f00 */
[----:B------:R-:W-:-:S07]  /*3660*/  MOV R54, 0x3680 ;  /* 0x0000368000367802 */ /* 0x000fce0000000f00 */
[----:B------:R-:W-:Y:S05]  /*3670*/  CALL.REL.NOINC `($__internal_2_$__cuda_sm20_sqrt_rn_f32_slowpath) ;  /* 0x0000003800e07944 */ /* 0x000fea0003c00000 */
[----:B------:R-:W-:Y:S01]  /*3680*/  MOV R2, R33 ;  /* 0x0000002100027202 */ /* 0x000fe20000000f00 */
[----:B------:R-:W-:Y:S06]  /*3690*/  BRA `(.L_x_59) ;  /* 0x0000000000107947 */ /* 0x000fec0003800000 */
.L_x_58:
[----:B------:R-:W-:Y:S01]  /*36a0*/  FMUL.FTZ R2, R25, R22 ;  /* 0x0000001619027220 */ /* 0x000fe20000410000 */
[----:B------:R-:W-:-:S03]  /*36b0*/  FMUL.FTZ R22, R22, 0.5 ;  /* 0x3f00000016167820 */ /* 0x000fc60000410000 */
[----:B------:R-:W-:-:S04]  /*36c0*/  FFMA R3, -R2, R2, R25 ;  /* 0x0000000202037223 */ /* 0x000fc80000000119 */
[----:B------:R-:W-:-:S07]  /*36d0*/  FFMA R2, R3, R22, R2 ;  /* 0x0000001603027223 */ /* 0x000fce0000000002 */
.L_x_59:
[----:B------:R-:W-:Y:S05]  /*36e0*/  BSYNC.RECONVERGENT B0 ;  /* 0x0000000000007941 */ /* 0x000fea0003800200 */
.L_x_57:
[----:B------:R-:W-:Y:S02]  /*36f0*/  FSETP.GT.AND P0, PT, R21, R26, PT ;  /* 0x0000001a1500720b */ /* 0x000fe40003f04000 */
[----:B------:R-:W-:-:S11]  /*3700*/  LOP3.LUT R3, R27, 0x800000, RZ, 0xfc, !PT ;  /* 0x008000001b037812 */ /* 0x000fd600078efcff */
[----:B------:R-:W-:Y:S01]  /*3710*/  @P0 FMUL R21, R3, R2 ;  /* 0x0000000203150220 */ /* 0x000fe20000400000 */
[----:B------:R-:W-:-:S03]  /*3720*/  FSETP.NEU.AND P0, PT, R26, +INF , PT ;  /* 0x7f8000001a00780b */ /* 0x000fc60003f0d000 */
[----:B------:R-:W-:-:S05]  /*3730*/  FMUL R21, R21, 0.5 ;  /* 0x3f00000015157820 */ /* 0x000fca0000400000 */
[----:B------:R-:W-:-:S05]  /*3740*/  FSEL R21, R21, +INF , P0 ;  /* 0x7f80000015157808 */ /* 0x000fca0000000000 */
[----:B------:R-:W-:-:S07]  /*3750*/  FFMA R14, R21, R23, R14 ;  /* 0x00000017150e7223 */ /* 0x000fce000000000e */
.L_x_52:
[----:B------:R-:W-:Y:S05]  /*3760*/  BSYNC.RECONVERGENT B6 ;  /* 0x0000000000067941 */ /* 0x000fea0003800200 */
.L_x_51:
[----:B------:R-:W-:Y:S01]  /*3770*/  HFMA2 R21, -RZ, RZ, 0, 5.9604644775390625e-08 ;  /* 0x00000001ff157431 */ /* 0x000fe200000001ff */
[----:B------:R-:W-:Y:S02]  /*3780*/  PLOP3.LUT P0, PT, PT, PT, PT, 0x8, 0x80 ;  /* 0x000000000080781c */ /* 0x000fe40003f0e170 */
[----:B------:R-:W-:Y:S02]  /*3790*/  IADD3 R42, PT, PT, R42, 0xb0f8a, RZ ;  /* 0x000b0f8a2a2a7810 */ /* 0x000fe40007ffe0ff */
[----:B------:R-:W-:Y:S02]  /*37a0*/  MOV R38, R45 ;  /* 0x0000002d00267202 */ /* 0x000fe40000000f00 */
[----:B------:R-:W-:Y:S01]  /*37b0*/  MOV R43, R24 ;  /* 0x00000018002b7202 */ /* 0x000fe20000000f00 */
[----:B------:R-:W-:Y:S06]  /*37c0*/  @P1 BRA `(.L_x_60) ;  /* 0xffffffe800201947 */ /* 0x000fec000383ffff */
[----:B------:R-:W-:Y:S05]  /*37d0*/  BSYNC.RECONVERGENT B4 ;  /* 0x0000000000047941 */ /* 0x000fea0003800200 */
.L_x_36:
[----:B------:R-:W-:Y:S01]  /*37e0*/  SHF.R.U32.HI R3, RZ, 0x2, R24 ;  /* 0x00000002ff037819 */ /* 0x000fe20000011618 */
[----:B------:R-:W-:Y:S01]  /*37f0*/  HFMA2 R29, -RZ, RZ, 0.1171875, 0 ;  /* 0x2f800000ff1d7431 */ /* 0x000fe200000001ff */
[----:B------:R-:W-:Y:S01]  /*3800*/  SHF.L.U32 R2, R41, 0x4, RZ ;  /* 0x0000000429027819 */ /* 0x000fe200000006ff */
[----:B------:R-:W-:Y:S01]  /*3810*/  UMOV UR8, 0xcccccccd ;  /* 0xcccccccd00087882 */ /* 0x000fe20000000000 */
[----:B------:R-:W-:Y:S01]  /*3820*/  LOP3.LUT R3, R3, R24, RZ, 0x3c, !PT ;  /* 0x0000001803037212 */ /* 0x000fe200078e3cff */
[----:B------:R-:W-:Y:S01]  /*3830*/  UMOV UR9, 0x3feccccc ;  /* 0x3feccccc00097882 */ /* 0x000fe20000000000 */
[----:B------:R-:W-:Y:S02]  /*3840*/  IADD3 R42, PT, PT, R13, 0x10974f, RZ ;  /* 0x0010974f0d2a7810 */ /* 0x000fe40007ffe0ff */
[----:B------:R-:W-:Y:S02]  /*3850*/  SHF.L.U32 R21, R3, 0x1, RZ ;  /* 0x0000000103157819 */ /* 0x000fe400000006ff */
[----:B------:R-:W-:-:S02]  /*3860*/  MOV R22, R39 ;  /* 0x0000002700167202 */ /* 0x000fc40000000f00 */
[----:B------:R-:W-:Y:S02]  /*3870*/  LOP3.LUT R2, R3, R21, R2, 0x96, !PT ;  /* 0x0000001503027212 */ /* 0x000fe400078e9602 */
[----:B------:R-:W-:Y:S02]  /*3880*/  MOV R23, R40 ;  /* 0x0000002800177202 */ /* 0x000fe40000000f00 */
[-C--:B------:R-:W-:Y:S02]  /*3890*/  LOP3.LUT R27, R2, R41.reuse, RZ, 0x3c, !PT ;  /* 0x00000029021b7212 */ /* 0x080fe400078e3cff */
[----:B------:R-:W-:Y:S01]  /*38a0*/  MOV R26, R41 ;  /* 0x00000029001a7202 */ /* 0x000fe20000000f00 */
[----:B------:R0:W-:Y:S01]  /*38b0*/  STG.E.64 desc[UR6][R52.64+0x8], R22 ;  /* 0x0000081634007986 */ /* 0x0001e2000c101b06 */
[-C--:B------:R-:W-:Y:S02]  /*38c0*/  IADD3 R2, PT, PT, R27, R42.reuse, RZ ;  /* 0x0000002a1b027210 */ /* 0x080fe40007ffe0ff */
[----:B------:R-:W-:Y:S01]  /*38d0*/  MOV R44, R42 ;  /* 0x0000002a002c7202 */ /* 0x000fe20000000f00 */
[----:B------:R0:W-:Y:S01]  /*38e0*/  STG.E.64 desc[UR6][R52.64+0x10], R26 ;  /* 0x0000101a34007986 */ /* 0x0001e2000c101b06 */
[----:B------:R-:W-:-:S02]  /*38f0*/  I2FP.F32.U32 R2, R2 ;  /* 0x0000000200027245 */ /* 0x000fc40000201000 */
[----:B------:R-:W-:Y:S01]  /*3900*/  MOV R24, R41 ;  /* 0x0000002900187202 */ /* 0x000fe20000000f00 */
[----:B------:R0:W-:Y:S01]  /*3910*/  STG.E.64 desc[UR6][R52.64], R44 ;  /* 0x0000002c34007986 */ /* 0x0001e2000c101b06 */
[----:B------:R-:W-:Y:S01]  /*3920*/  MOV R21, R40 ;  /* 0x0000002800157202 */ /* 0x000fe20000000f00 */
[----:B------:R-:W-:Y:S01]  /*3930*/  FFMA R2, R2, R29, 1.1641532182693481445e-10 ;  /* 0x2f00000002027423 */ /* 0x000fe2000000001d */
[----:B------:R-:W-:-:S05]  /*3940*/  MOV R25, R27 ;  /* 0x0000001b00197202 */ /* 0x000fca0000000f00 */
[----:B------:R-:W1:Y:S02]  /*3950*/  F2F.F64.F32 R2, R2 ;  /* 0x0000000200027310 */ /* 0x000e640000201800 */
[----:B-1----:R-:W-:-:S14]  /*3960*/  DSETP.GEU.AND P0, PT, R2, UR8, PT ;  /* 0x0000000802007e2a */ /* 0x002fdc000bf0e000 */
[----:B0-----:R-:W-:Y:S05]  /*3970*/  @P0 BRA `(.L_x_61) ;  /* 0x0000001c00cc0947 */ /* 0x001fea0003800000 */
[----:B------:R-:W-:Y:S01]  /*3980*/  SHF.R.U32.HI R2, RZ, 0x2, R45 ;  /* 0x00000002ff027819 */ /* 0x000fe2000001162d */
[----:B------:R-:W-:Y:S01]  /*3990*/  UMOV UR8, 0x4d12d84a ;  /* 0x4d12d84a00087882 */ /* 0x000fe20000000000 */
[----:B------:R-:W-:Y:S01]  /*39a0*/  SHF.L.U32 R3, R27, 0x4, RZ ;  /* 0x000000041b037819 */ /* 0x000fe200000006ff */
[----:B------:R-:W-:Y:S01]  /*39b0*/  UMOV UR9, 0x401921fb ;  /* 0x401921fb00097882 */ /* 0x000fe20000000000 */
[----:B------:R-:W-:Y:S01]  /*39c0*/  LOP3.LUT R2, R2, R45, RZ, 0x3c, !PT ;  /* 0x0000002d02027212 */ /* 0x000fe200078e3cff */
[----:B------:R-:W-:Y:S01]  /*39d0*/  BSSY.RECONVERGENT B0, `(.L_x_62) ;  /* 0x0000059000007945 */ /* 0x000fe20003800200 */
[----:B------:R-:W-:Y:S02]  /*39e0*/  SHF.R.U32.HI R22, RZ, 0x2, R39 ;  /* 0x00000002ff167819 */ /* 0x000fe40000011627 */
[----:B------:R-:W-:Y:S02]  /*39f0*/  SHF.L.U32 R21, R2, 0x1, RZ ;  /* 0x0000000102157819 */ /* 0x000fe400000006ff */
[----:B------:R-:W-:-:S02]  /*3a00*/  LOP3.LUT R22, R22, R39, RZ, 0x3c, !PT ;  /* 0x0000002716167212 */ /* 0x000fc400078e3cff */
[----:B------:R-:W-:Y:S02]  /*3a10*/  LOP3.LUT R2, R2, R21, R3, 0x96, !PT ;  /* 0x0000001502027212 */ /* 0x000fe400078e9603 */
[----:B------:R-:W-:Y:S02]  /*3a20*/  IADD3 R42, PT, PT, R13, 0x1ba6d9, RZ ;  /* 0x001ba6d90d2a7810 */ /* 0x000fe40007ffe0ff */
[----:B------:R-:W-:Y:S02]  /*3a30*/  LOP3.LUT R24, R2, R27, RZ, 0x3c, !PT ;  /* 0x0000001b02187212 */ /* 0x000fe400078e3cff */
[----:B------:R-:W-:Y:S02]  /*3a40*/  SHF.L.U32 R2, R22, 0x1, RZ ;  /* 0x0000000116027819 */ /* 0x000fe400000006ff */
[----:B------:R-:W-:Y:S02]  /*3a50*/  SHF.L.U32 R3, R24, 0x4, RZ ;  /* 0x0000000418037819 */ /* 0x000fe400000006ff */
[----:B------:R-:W-:-:S02]  /*3a60*/  MOV R32, R41 ;  /* 0x0000002900207202 */ /* 0x000fc40000000f00 */
[----:B------:R-:W-:Y:S02]  /*3a70*/  LOP3.LUT R3, R22, R2, R3, 0x96, !PT ;  /* 0x0000000216037212 */ /* 0x000fe400078e9603 */
[----:B------:R-:W-:Y:S02]  /*3a80*/  MOV R33, R27 ;  /* 0x0000001b00217202 */ /* 0x000fe40000000f00 */
[----:B------:R-:W-:Y:S02]  /*3a90*/  LOP3.LUT R25, R3, R24, RZ, 0x3c, !PT ;  /* 0x0000001803197212 */ /* 0x000fe400078e3cff */
[----:B------:R-:W-:Y:S01]  /*3aa0*/  MOV R43, R40 ;  /* 0x00000028002b7202 */ /* 0x000fe20000000f00 */
[----:B------:R0:W-:Y:S01]  /*3ab0*/  STG.E.64 desc[UR6][R52.64+0x8], R32 ;  /* 0x0000082034007986 */ /* 0x0001e2000c101b06 */
[----:B------:R-:W-:-:S03]  /*3ac0*/  IADD3 R2, PT, PT, R25, R42, RZ ;  /* 0x0000002a19027210 */ /* 0x000fc60007ffe0ff */
[----:B------:R0:W-:Y:S01]  /*3ad0*/  STG.E.64 desc[UR6][R52.64], R42 ;  /* 0x0000002a34007986 */ /* 0x0001e2000c101b06 */
[----:B------:R-:W-:-:S03]  /*3ae0*/  I2FP.F32.U32 R2, R2 ;  /* 0x0000000200027245 */ /* 0x000fc60000201000 */
[----:B------:R0:W-:Y:S02]  /*3af0*/  STG.E.64 desc[UR6][R52.64+0x10], R24 ;  /* 0x0000101834007986 */ /* 0x0001e4000c101b06 */
[----:B------:R-:W-:-:S04]  /*3b00*/  FFMA R21, R2, R29, 1.1641532182693481445e-10 ;  /* 0x2f00000002157423 */ /* 0x000fc8000000001d */
[----:B------:R-:W1:Y:S02]  /*3b10*/  F2F.F64.F32 R2, R21 ;  /* 0x0000001500027310 */ /* 0x000e640000201800 */
[----:B-1----:R-:W-:-:S06]  /*3b20*/  DMUL R2, R2, UR8 ;  /* 0x0000000802027c28 */ /* 0x002fcc0008000000 */
[----:B------:R1:W2:Y:S02]  /*3b30*/  F2F.F32.F64 R30, R2 ;  /* 0x00000002001e7310 */ /* 0x0002a40000301000 */
[----:B-1----:R-:W-:-:S04]  /*3b40*/  IADD3 R2, PT, PT, R13, 0x161f14, R24 ;  /* 0x00161f140d027810 */ /* 0x002fc80007ffe018 */
[----:B------:R-:W-:Y:S01]  /*3b50*/  I2FP.F32.U32 R2, R2 ;  /* 0x0000000200027245 */ /* 0x000fe20000201000 */
[C---:B--2---:R-:W-:Y:S01]  /*3b60*/  FMUL R22, R30.reuse, 0.63661974668502807617 ;  /* 0x3f22f9831e167820 */ /* 0x044fe20000400000 */
[----:B------:R-:W-:-:S03]  /*3b70*/  FSETP.GE.AND P0, PT, |R30|, 105615, PT ;  /* 0x47ce47801e00780b */ /* 0x000fc60003f06200 */
[----:B------:R-:W-:Y:S02]  /*3b80*/  FFMA R21, R2, R29, 1.1641532182693481445e-10 ;  /* 0x2f00000002157423 */ /* 0x000fe4000000001d */
[----:B------:R-:W1:Y:S02]  /*3b90*/  F2I.NTZ R22, R22 ;  /* 0x0000001600167305 */ /* 0x000e640000203100 */
[-C--:B-1----:R-:W-:Y:S02]  /*3ba0*/  I2FP.F32.S32 R23, R22.reuse ;  /* 0x0000001600177245 */ /* 0x082fe40000201400 */
[----:B------:R-:W-:-:S03]  /*3bb0*/  MOV R31, R22 ;  /* 0x00000016001f7202 */ /* 0x000fc60000000f00 */
[----:B------:R-:W-:-:S04]  /*3bc0*/  FFMA R26, R23, -1.5707962512969970703, R30 ;  /* 0xbfc90fda171a7823 */ /* 0x000fc8000000001e */
[----:B------:R-:W-:-:S04]  /*3bd0*/  FFMA R26, R23, -7.5497894158615963534e-08, R26 ;  /* 0xb3a22168171a7823 */ /* 0x000fc8000000001a */
[----:B------:R-:W-:-:S05]  /*3be0*/  FFMA R23, R23, -5.3903029534742383927e-15, R26 ;  /* 0xa7c234c517177823 */ /* 0x000fca000000001a */
[----:B------:R-:W-:Y:S01]  /*3bf0*/  MOV R2, R23 ;  /* 0x0000001700027202 */ /* 0x000fe20000000f00 */
[----:B0-----:R-:W-:Y:S06]  /*3c00*/  @!P0 BRA `(.L_x_63) ;  /* 0x0000000000d48947 */ /* 0x001fec0003800000 */
[----:B------:R-:W-:-:S13]  /*3c10*/  FSETP.NEU.AND P0, PT, |R30|, +INF , PT ;  /* 0x7f8000001e00780b */ /* 0x000fda0003f0d200 */
[----:B------:R-:W-:Y:S01]  /*3c20*/  @!P0 FMUL R2, RZ, R30 ;  /* 0x0000001eff028220 */ /* 0x000fe20000400000 */
[----:B------:R-:W-:Y:S01]  /*3c30*/  @!P0 MOV R22, RZ ;  /* 0x000000ff00168202 */ /* 0x000fe20000000f00 */
[----:B------:R-:W-:Y:S06]  /*3c40*/  @!P0 BRA `(.L_x_63) ;  /* 0x0000000000c48947 */ /* 0x000fec0003800000 */
[----:B------:R-:W-:Y:S01]  /*3c50*/  SHF.L.U32 R2, R30, 0x8, RZ ;  /* 0x000000081e027819 */ /* 0x000fe200000006ff */
[----:B------:R-:W-:Y:S01]  /*3c60*/  HFMA2 R35, -RZ, RZ, 0, 0 ;  /* 0x00000000ff237431 */ /* 0x000fe200000001ff */
[----:B------:R-:W-:Y:S01]  /*3c70*/  BSSY.RECONVERGENT B1, `(.L_x_64) ;  /* 0x000000f000017945 */ /* 0x000fe20003800200 */
[----:B------:R-:W-:Y:S02]  /*3c80*/  MOV R26, RZ ;  /* 0x000000ff001a7202 */ /* 0x000fe40000000f00 */
[----:B------:R-:W-:Y:S02]  /*3c90*/  MOV R13, RZ ;  /* 0x000000ff000d7202 */ /* 0x000fe40000000f00 */
[----:B------:R-:W-:-:S07]  /*3ca0*/  LOP3.LUT R37, R2, 0x80000000, RZ, 0xfc, !PT ;  /* 0x8000000002257812 */ /* 0x000fce00078efcff */
.L_x_65:
[----:B0-----:R-:W0:Y:S02]  /*3cb0*/  LDC.64 R2, c[0x4][0x58] ;  /* 0x01001600ff027b82 */ /* 0x001e240000000a00 */
[----:B0-----:R-:W-:-:S06]  /*3cc0*/  IMAD.WIDE.U32 R2, R13, 0x4, R2 ;  /* 0x000000040d027825 */ /* 0x001fcc00078e0002 */
[----:B------:R-:W2:Y:S01]  /*3cd0*/  LDG.E.CONSTANT R2, desc[UR6][R2.64] ;  /* 0x0000000602027981 */ /* 0x000ea2000c1e9900 */
[C---:B------:R-:W-:Y:S02]  /*3ce0*/  LEA R22, R13.reuse, R1, 0x2 ;  /* 0x000000010d167211 */ /* 0x040fe400078e10ff */
[----:B------:R-:W-:-:S04]  /*3cf0*/  IADD3 R13, PT, PT, R13, 0x1, RZ ;  /* 0x000000010d0d7810 */ /* 0x000fc80007ffe0ff */
[----:B------:R-:W-:Y:S01]  /*3d00*/  ISETP.NE.AND P0, PT, R13, 0x6, PT ;  /* 0x000000060d00780c */ /* 0x000fe20003f05270 */
[----:B--2---:R-:W-:-:S03]  /*3d10*/  IMAD.WIDE.U32 R28, R2, R37, RZ ;  /* 0x00000025021c7225 */ /* 0x004fc600078e00ff */
[----:B------:R-:W-:-:S04]  /*3d20*/  IADD3 R33, P1, PT, R28, R26, RZ ;  /* 0x0000001a1c217210 */ /* 0x000fc80007f3e0ff */
[----:B------:R-:W-:Y:S01]  /*3d30*/  IADD3.X R26, PT, PT, R29, R35, RZ, P1, !PT ;  /* 0x000000231d1a7210 */ /* 0x000fe20000ffe4ff */
[----:B------:R0:W-:Y:S04]  /*3d40*/  STL [R22], R33 ;  /* 0x0000002116007387 */ /* 0x0001e80000100800 */
[----:B------:R-:W-:Y:S05]  /*3d50*/  @P0 BRA `(.L_x_65) ;  /* 0xfffffffc00d40947 */ /* 0x000fea000383ffff */
[----:B------:R-:W-:Y:S05]  /*3d60*/  BSYNC.RECONVERGENT B1 ;  /* 0x0000000000017941 */ /* 0x000fea0003800200 */
.L_x_64:
[----:B------:R-:W-:Y:S01]  /*3d70*/  SHF.R.U32.HI R13, RZ, 0x17, R30 ;  /* 0x00000017ff0d7819 */ /* 0x000fe2000001161e */
[----:B------:R1:W-:Y:S03]  /*3d80*/  STL [R1+0x18], R26 ;  /* 0x0000181a01007387 */ /* 0x0003e60000100800 */
[C---:B------:R-:W-:Y:S02]  /*3d90*/  LOP3.LUT R2, R13.reuse, 0xe0, RZ, 0xc0, !PT ;  /* 0x000000e00d027812 */ /* 0x040fe400078ec0ff */
[----:B------:R-:W-:Y:S02]  /*3da0*/  LOP3.LUT P0, RZ, R13, 0x1f, RZ, 0xc0, !PT ;  /* 0x0000001f0dff7812 */ /* 0x000fe4000780c0ff */
[----:B------:R-:W-:-:S04]  /*3db0*/  IADD3 R2, PT, PT, R2, -0x80, RZ ;  /* 0xffffff8002027810 */ /* 0x000fc80007ffe0ff */
[----:B------:R-:W-:-:S05]  /*3dc0*/  SHF.R.U32.HI R2, RZ, 0x5, R2 ;  /* 0x00000005ff027819 */ /* 0x000fca0000011602 */
[----:B------:R-:W-:-:S05]  /*3dd0*/  IMAD R32, R2, -0x4, R1 ;  /* 0xfffffffc02207824 */ /* 0x000fca00078e0201 */
[----:B------:R-:W2:Y:S04]  /*3de0*/  LDL R2, [R32+0x18] ;  /* 0x0000180020027983 */ /* 0x000ea80000100800 */
[----:B------:R-:W2:Y:S04]  /*3df0*/  LDL R3, [R32+0x14] ;  /* 0x0000140020037983 */ /* 0x000ea80000100800 */
[----:B0-----:R-:W3:Y:S01]  /*3e00*/  @P0 LDL R22, [R32+0x10] ;  /* 0x0000100020160983 */ /* 0x001ee20000100800 */
[----:B------:R-:W-:Y:S01]  /*3e10*/  LOP3.LUT R13, R13, 0x1f, RZ, 0xc0, !PT ;  /* 0x0000001f0d0d7812 */ /* 0x000fe200078ec0ff */
[----:B------:R-:W-:Y:S01]  /*3e20*/  UMOV UR8, 0x54442d19 ;  /* 0x54442d1900087882 */ /* 0x000fe20000000000 */
[----:B------:R-:W-:-:S02]  /*3e30*/  UMOV UR9, 0x3bf921fb ;  /* 0x3bf921fb00097882 */ /* 0x000fc40000000000 */
[-C--:B--2---:R-:W-:Y:S02]  /*3e40*/  @P0 SHF.L.W.U32.HI R2, R3, R13.reuse, R2 ;  /* 0x0000000d03020219 */ /* 0x084fe40000010e02 */
[----:B---3--:R-:W-:Y:S02]  /*3e50*/  @P0 SHF.L.W.U32.HI R3, R22, R13, R3 ;  /* 0x0000000d16030219 */ /* 0x008fe40000010e03 */
[----:B------:R-:W-:Y:S02]  /*3e60*/  ISETP.GE.AND P0, PT, R30, RZ, PT ;  /* 0x000000ff1e00720c */ /* 0x000fe40003f06270 */
[C---:B------:R-:W-:Y:S02]  /*3e70*/  SHF.L.W.U32.HI R13, R3.reuse, 0x2, R2 ;  /* 0x00000002030d7819 */ /* 0x040fe40000010e02 */
[----:B------:R-:W-:Y:S02]  /*3e80*/  SHF.L.U32 R3, R3, 0x2, RZ ;  /* 0x0000000203037819 */ /* 0x000fe400000006ff */
[----:B------:R-:W-:-:S02]  /*3e90*/  SHF.R.S32.HI R22, RZ, 0x1f, R13 ;  /* 0x0000001fff167819 */ /* 0x000fc4000001140d */
[----:B------:R-:W-:Y:S02]  /*3ea0*/  SHF.R.U32.HI R2, RZ, 0x1e, R2 ;  /* 0x0000001eff027819 */ /* 0x000fe40000011602 */
[C---:B------:R-:W-:Y:S02]  /*3eb0*/  LOP3.LUT R28, R22.reuse, R3, RZ, 0x3c, !PT ;  /* 0x00000003161c7212 */ /* 0x040fe400078e3cff */
[----:B------:R-:W-:Y:S02]  /*3ec0*/  LOP3.LUT R29, R22, R13, RZ, 0x3c, !PT ;  /* 0x0000000d161d7212 */ /* 0x000fe400078e3cff */
[C---:B------:R-:W-:Y:S02]  /*3ed0*/  LEA.HI R22, R13.reuse, R2, RZ, 0x1 ;  /* 0x000000020d167211 */ /* 0x040fe400078f08ff */
[----:B------:R-:W-:Y:S02]  /*3ee0*/  LOP3.LUT R3, R13, R30, RZ, 0x3c, !PT ;  /* 0x0000001e0d037212 */ /* 0x000fe400078e3cff */
[----:B------:R-:W0:Y:S01]  /*3ef0*/  I2F.F64.S64 R28, R28 ;  /* 0x0000001c001c7312 */ /* 0x000e220000301c00 */
[----:B------:R-:W-:-:S02]  /*3f00*/  IADD3 R2, PT, PT, -R22, RZ, RZ ;  /* 0x000000ff16027210 */ /* 0x000fc40007ffe1ff */
[----:B------:R-:W-:Y:S02]  /*3f10*/  ISETP.GE.AND P1, PT, R3, RZ, PT ;  /* 0x000000ff0300720c */ /* 0x000fe40003f26270 */
[----:B------:R-:W-:Y:S01]  /*3f20*/  @!P0 MOV R22, R2 ;  /* 0x0000000200168202 */ /* 0x000fe20000000f00 */
[----:B0-----:R-:W-:-:S10]  /*3f30*/  DMUL R32, R28, UR8 ;  /* 0x000000081c207c28 */ /* 0x001fd40008000000 */
[----:B------:R-:W0:Y:S02]  /*3f40*/  F2F.F32.F64 R32, R32 ;  /* 0x0000002000207310 */ /* 0x000e240000301000 */
[----:B01----:R-:W-:-:S07]  /*3f50*/  FSEL R2, -R32, R32, !P1 ;  /* 0x0000002020027208 */ /* 0x003fce0004800100 */
.L_x_63:
[----:B------:R-:W-:Y:S05]  /*3f60*/  BSYNC.RECONVERGENT B0 ;  /* 0x0000000000007941 */ /* 0x000fea0003800200 */
.L_x_62:
[----:B------:R-:W-:Y:S02]  /*3f70*/  HFMA2 R26, -RZ, RZ, 0.487060546875, -0.0625 ;  /* 0x37cbac00ff1a7431 */ /* 0x000fe400000001ff */
[----:B------:R-:W-:Y:S01]  /*3f80*/  FMUL R3, R2, R2 ;  /* 0x0000000202037220 */ /* 0x000fe20000400000 */
[----:B------:R-:W-:Y:S01]  /*3f90*/  HFMA2 R29, -RZ, RZ, 1.541015625, -0.052001953125 ;  /* 0x3e2aaaa8ff1d7431 */ /* 0x000fe200000001ff */
[----:B------:R-:W-:Y:S01]  /*3fa0*/  LOP3.LUT R28, R22, 0x1, RZ, 0xc0, !PT ;  /* 0x00000001161c7812 */ /* 0x000fe200078ec0ff */
[----:B------:R-:W-:Y:S03]  /*3fb0*/  BSSY.RECONVERGENT B0, `(.L_x_66) ;  /* 0x0000046000007945 */ /* 0x000fe60003800200 */
[----:B------:R-:W-:Y:S02]  /*3fc0*/  ISETP.NE.U32.AND P0, PT, R28, 0x1, PT ;  /* 0x000000011c00780c */ /* 0x000fe40003f05070 */
[----:B------:R-:W-:Y:S01]  /*3fd0*/  IADD3 R28, PT, PT, R22, 0x1, RZ ;  /* 0x00000001161c7810 */ /* 0x000fe20007ffe0ff */
[----:B------:R-:W-:Y:S01]  /*3fe0*/  FFMA R13, R3, R26, -0.0013887860113754868507 ;  /* 0xbab607ed030d7423 */ /* 0x000fe2000000001a */
[----:B------:R-:W-:-:S02]  /*3ff0*/  MOV R26, 0x3c0885e4 ;  /* 0x3c0885e4001a7802 */ /* 0x000fc40000000f00 */
[----:B------:R-:W-:Y:S02]  /*4000*/  FSEL R2, R2, 1, !P0 ;  /* 0x3f80000002027808 */ /* 0x000fe40004000000 */
[----:B------:R-:W-:Y:S02]  /*4010*/  FSEL R22, R13, -0.00019574658654164522886, P0 ;  /* 0xb94d41530d167808 */ /* 0x000fe40000000000 */
[----:B------:R-:W-:Y:S01]  /*4020*/  FSEL R26, R26, 0.041666727513074874878, !P0 ;  /* 0x3d2aaabb1a1a7808 */ /* 0x000fe20004000000 */
[----:B------:R-:W-:Y:S01]  /*4030*/  FFMA R13, R3, R2, RZ ;  /* 0x00000002030d7223 */ /* 0x000fe200000000ff */
[----:B------:R-:W-:Y:S02]  /*4040*/  FSEL R29, -R29, -0.4999999701976776123, !P0 ;  /* 0xbeffffff1d1d7808 */ /* 0x000fe40004000100 */
[----:B------:R-:W-:Y:S01]  /*4050*/  FSETP.GE.AND P0, PT, |R30|, 105615, PT ;  /* 0x47ce47801e00780b */ /* 0x000fe20003f06200 */
[----:B------:R-:W-:Y:S01]  /*4060*/  FFMA R22, R3, R22, R26 ;  /* 0x0000001603167223 */ /* 0x000fe2000000001a */
[----:B------:R-:W-:-:S03]  /*4070*/  LOP3.LUT P1, RZ, R28, 0x2, RZ, 0xc0, !PT ;  /* 0x000000021cff7812 */ /* 0x000fc6000782c0ff */
[----:B------:R-:W-:-:S04]  /*4080*/  FFMA R22, R3, R22, R29 ;  /* 0x0000001603167223 */ /* 0x000fc8000000001d */
[----:B------:R-:W-:-:S06]  /*4090*/  FFMA R32, R13, R22, R2 ;  /* 0x000000160d207223 */ /* 0x000fcc0000000002 */
[----:B------:R-:W-:Y:S01]  /*40a0*/  @P1 FADD R32, RZ, -R32 ;  /* 0x80000020ff201221 */ /* 0x000fe20000000000 */
[----:B------:R-:W-:Y:S06]  /*40b0*/  @!P0 BRA `(.L_x_67) ;  /* 0x0000000000d48947 */ /* 0x000fec0003800000 */
        /* <DEDUP_REMOVED lines=10> */
.L_x_69:
        /* <DEDUP_REMOVED lines=12> */
.L_x_68:
        /* <DEDUP_REMOVED lines=9> */
[----:B------:R-:W3:Y:S01]  /*42b0*/  @P0 LDL R22, [R23+0x10] ;  /* 0x0000100017160983 */ /* 0x000ee20000100800 */
[----:B------:R-:W-:Y:S01]  /*42c0*/  LOP3.LUT R13, R13, 0x1f, RZ, 0xc0, !PT ;  /* 0x0000001f0d0d7812 */ /* 0x000fe200078ec0ff */
[----:B------:R-:W-:Y:S01]  /*42d0*/  UMOV UR8, 0x54442d19 ;  /* 0x54442d1900087882 */ /* 0x000fe20000000000 */
[----:B------:R-:W-:Y:S01]  /*42e0*/  UMOV UR9, 0x3bf921fb ;  /* 0x3bf921fb00097882 */ /* 0x000fe20000000000 */
[----:B------:R-:W-:-:S02]  /*42f0*/  ISETP.GE.AND P1, PT, R30, RZ, PT ;  /* 0x000000ff1e00720c */ /* 0x000fc40003f26270 */
[-C--:B--2---:R-:W-:Y:S02]  /*4300*/  @P0 SHF.L.W.U32.HI R2, R3, R13.reuse, R2 ;  /* 0x0000000d03020219 */ /* 0x084fe40000010e02 */
[----:B---3--:R-:W-:-:S04]  /*4310*/  @P0 SHF.L.W.U32.HI R3, R22, R13, R3 ;  /* 0x0000000d16030219 */ /* 0x008fc80000010e03 */
[C-C-:B------:R-:W-:Y:S02]  /*4320*/  SHF.L.W.U32.HI R13, R3.reuse, 0x2, R2.reuse ;  /* 0x00000002030d7819 */ /* 0x140fe40000010e02 */
[----:B------:R-:W-:Y:S02]  /*4330*/  SHF.L.U32 R3, R3, 0x2, RZ ;  /* 0x0000000203037819 */ /* 0x000fe400000006ff */
[----:B------:R-:W-:Y:S02]  /*4340*/  SHF.R.S32.HI R22, RZ, 0x1f, R13 ;  /* 0x0000001fff167819 */ /* 0x000fe4000001140d */
[----:B------:R-:W-:Y:S02]  /*4350*/  SHF.R.U32.HI R2, RZ, 0x1e, R2 ;  /* 0x0000001eff027819 */ /* 0x000fe40000011602 */
[C---:B0-----:R-:W-:Y:S02]  /*4360*/  LOP3.LUT R28, R22.reuse, R3, RZ, 0x3c, !PT ;  /* 0x00000003161c7212 */ /* 0x041fe400078e3cff */
[----:B------:R-:W-:-:S02]  /*4370*/  LOP3.LUT R29, R22, R13, RZ, 0x3c, !PT ;  /* 0x0000000d161d7212 */ /* 0x000fc400078e3cff */
[C---:B------:R-:W-:Y:S02]  /*4380*/  LOP3.LUT R30, R13.reuse, R30, RZ, 0x3c, !PT ;  /* 0x0000001e0d1e7212 */ /* 0x040fe400078e3cff */
[----:B------:R-:W-:Y:S02]  /*4390*/  LEA.HI R31, R13, R2, RZ, 0x1 ;  /* 0x000000020d1f7211 */ /* 0x000fe400078f08ff */
[----:B------:R-:W0:Y:S01]  /*43a0*/  I2F.F64.S64 R28, R28 ;  /* 0x0000001c001c7312 */ /* 0x000e220000301c00 */
[----:B------:R-:W-:Y:S02]  /*43b0*/  ISETP.GE.AND P0, PT, R30, RZ, PT ;  /* 0x000000ff1e00720c */ /* 0x000fe40003f06270 */
[----:B------:R-:W-:-:S04]  /*43c0*/  IADD3 R2, PT, PT, -R31, RZ, RZ ;  /* 0x000000ff1f027210 */ /* 0x000fc80007ffe1ff */
[----:B------:R-:W-:Y:S01]  /*43d0*/  @!P1 MOV R31, R2 ;  /* 0x00000002001f9202 */ /* 0x000fe20000000f00 */
[----:B0-----:R-:W-:-:S10]  /*43e0*/  DMUL R34, R28, UR8 ;  /* 0x000000081c227c28 */ /* 0x001fd40008000000 */
[----:B------:R-:W0:Y:S02]  /*43f0*/  F2F.F32.F64 R34, R34 ;  /* 0x0000002200227310 */ /* 0x000e240000301000 */
[----:B01----:R-:W-:-:S07]  /*4400*/  FSEL R23, -R34, R34, !P0 ;  /* 0x0000002222177208 */ /* 0x003fce0004000100 */
.L_x_67:
[----:B------:R-:W-:Y:S05]  /*4410*/  BSYNC.RECONVERGENT B0 ;  /* 0x0000000000007941 */ /* 0x000fea0003800200 */
.L_x_66:
[----:B------:R-:W0:Y:S01]  /*4420*/  F2F.F64.F32 R2, R21 ;  /* 0x0000001500027310 */ /* 0x000e220000201800 */
[----:B------:R-:W-:Y:S01]  /*4430*/  BSSY.RECONVERGENT B0, `(.L_x_70) ;  /* 0x0000011000007945 */ /* 0x000fe20003800200 */
[----:B0-----:R-:W-:-:S08]  /*4440*/  DADD R2, R2, -0.5 ;  /* 0xbfe0000002027429 */ /* 0x001fd00000000000 */
[----:B------:R-:W-:-:S06]  /*4450*/  DADD R2, R2, R2 ;  /* 0x0000000002027229 */ /* 0x000fcc0000000002 */
[----:B------:R-:W0:Y:S02]  /*4460*/  F2F.F32.F64 R35, R2 ;  /* 0x0000000200237310 */ /* 0x000e240000301000 */
[----:B0-----:R-:W-:-:S06]  /*4470*/  FFMA R2, -R35, R35, 1 ;  /* 0x3f80000023027423 */ /* 0x001fcc0000000123 */
[----:B------:R0:W1:Y:S01]  /*4480*/  MUFU.RSQ R29, R2 ;  /* 0x00000002001d7308 */ /* 0x0000620000001400 */
[----:B------:R-:W-:-:S04]  /*4490*/  IADD3 R13, PT, PT, R2, -0xd000000, RZ ;  /* 0xf3000000020d7810 */ /* 0x000fc80007ffe0ff */
[----:B------:R-:W-:-:S13]  /*44a0*/  ISETP.GT.U32.AND P0, PT, R13, 0x727fffff, PT ;  /* 0x727fffff0d00780c */ /* 0x000fda0003f04070 */
[----:B01----:R-:W-:Y:S05]  /*44b0*/  @!P0 BRA `(.L_x_71) ;  /* 0x0000000000108947 */ /* 0x003fea0003800000 */
[----:B------:R-:W-:-:S07]  /*44c0*/  MOV R54, 0x44e0 ;  /* 0x000044e000367802 */ /* 0x000fce0000000f00 */
[----:B------:R-:W-:Y:S05]  /*44d0*/  CALL.REL.NOINC `($__internal_2_$__cuda_sm20_sqrt_rn_f32_slowpath) ;  /* 0x0000002c00487944 */ /* 0x000fea0003c00000 */
[----:B------:R-:W-:Y:S01]  /*44e0*/  MOV R13, R33 ;  /* 0x00000021000d7202 */ /* 0x000fe20000000f00 */
[----:B------:R-:W-:Y:S06]  /*44f0*/  BRA `(.L_x_72) ;  /* 0x0000000000107947 */ /* 0x000fec0003800000 */
.L_x_71:
[----:B------:R-:W-:Y:S01]  /*4500*/  FMUL.FTZ R13, R2, R29 ;  /* 0x0000001d020d7220 */ /* 0x000fe20000410000 */
[----:B------:R-:W-:-:S03]  /*4510*/  FMUL.FTZ R3, R29, 0.5 ;  /* 0x3f0000001d037820 */ /* 0x000fc60000410000 */
[----:B------:R-:W-:-:S04]  /*4520*/  FFMA R2, -R13, R13, R2 ;  /* 0x0000000d0d027223 */ /* 0x000fc80000000102 */
[----:B------:R-:W-:-:S07]  /*4530*/  FFMA R13, R2, R3, R13 ;  /* 0x00000003020d7223 */ /* 0x000fce000000000d */
.L_x_72:
[----:B------:R-:W-:Y:S05]  /*4540*/  BSYNC.RECONVERGENT B0 ;  /* 0x0000000000007941 */ /* 0x000fea0003800200 */
.L_x_70:
[----:B------:R-:W0:Y:S02]  /*4550*/  LDC.64 R62, c[0x4][0x40] ;  /* 0x01001000ff3e7b82 */ /* 0x000e240000000a00 */
[----:B0-----:R-:W2:Y:S01]  /*4560*/  LDG.E.64 R62, desc[UR6][R62.64] ;  /* 0x000000063e3e7981 */ /* 0x001ea2000c1e1b00 */
[----:B------:R-:W-:Y:S02]  /*4570*/  HFMA2 R26, -RZ, RZ, 0.487060546875, -0.0625 ;  /* 0x37cbac00ff1a7431 */ /* 0x000fe400000001ff */
[----:B------:R-:W-:Y:S01]  /*4580*/  FMUL R21, R23, R23 ;  /* 0x0000001717157220 */ /* 0x000fe20000400000 */
[----:B------:R-:W-:Y:S01]  /*4590*/  LOP3.LUT R22, R31, 0x1, RZ, 0xc0, !PT ;  /* 0x000000011f167812 */ /* 0x000fe200078ec0ff */
[----:B------:R-:W-:-:S03]  /*45a0*/  HFMA2 R30, -RZ, RZ, 1.541015625, -0.052001953125 ;  /* 0x3e2aaaa8ff1e7431 */ /* 0x000fc600000001ff */
[----:B------:R-:W-:Y:S02]  /*45b0*/  ISETP.NE.U32.AND P0, PT, R22, 0x1, PT ;  /* 0x000000011600780c */ /* 0x000fe40003f05070 */
[----:B------:R-:W-:Y:S01]  /*45c0*/  MOV R22, 0x3c0885e4 ;  /* 0x3c0885e400167802 */ /* 0x000fe20000000f00 */
[----:B------:R-:W-:-:S03]  /*45d0*/  FFMA R26, R21, R26, -0.0013887860113754868507 ;  /* 0xbab607ed151a7423 */ /* 0x000fc6000000001a */
[----:B------:R-:W-:Y:S02]  /*45e0*/  FSEL R22, R22, 0.041666727513074874878, P0 ;  /* 0x3d2aaabb16167808 */ /* 0x000fe40000000000 */
[----:B------:R-:W-:Y:S01]  /*45f0*/  FSEL R26, R26, -0.00019574658654164522886, !P0 ;  /* 0xb94d41531a1a7808 */ /* 0x000fe20004000000 */
[----:B--2---:R-:W-:-:S05]  /*4600*/  IMAD.WIDE.U32 R2, R20, 0x38, R62 ;  /* 0x0000003814027825 */ /* 0x004fca00078e003e */
[----:B------:R-:W2:Y:S04]  /*4610*/  LDG.E R29, desc[UR6][R2.64+0x28] ;  /* 0x00002806021d7981 */ /* 0x000ea8000c1e1900 */
[----:B------:R-:W3:Y:S04]  /*4620*/  LDG.E R28, desc[UR6][R2.64+0x24] ;  /* 0x00002406021c7981 */ /* 0x000ee8000c1e1900 */
[----:B------:R0:W4:Y:S01]  /*4630*/  LDG.E R33, desc[UR6][R2.64+0x2c] ;  /* 0x00002c0602217981 */ /* 0x000122000c1e1900 */
[----:B------:R-:W-:Y:S01]  /*4640*/  LOP3.LUT P1, RZ, R31, 0x2, RZ, 0xc0, !PT ;  /* 0x000000021fff7812 */ /* 0x000fe2000782c0ff */
[----:B------:R-:W-:Y:S01]  /*4650*/  FFMA R22, R21, R26, R22 ;  /* 0x0000001a15167223 */ /* 0x000fe20000000016 */
[----:B------:R-:W-:Y:S01]  /*4660*/  BSSY.RECONVERGENT B0, `(.L_x_73) ;  /* 0x0000031000007945 */ /* 0x000fe20003800200 */
[----:B0-----:R-:W-:-:S02]  /*4670*/  FSEL R3, -R30, -0.4999999701976776123, P0 ;  /* 0xbeffffff1e037808 */ /* 0x001fc40000000100 */
[----:B------:R-:W-:-:S03]  /*4680*/  FSEL R2, R23, 1, P0 ;  /* 0x3f80000017027808 */ /* 0x000fc60000000000 */
[C---:B------:R-:W-:Y:S02]  /*4690*/  FFMA R3, R21.reuse, R22, R3 ;  /* 0x0000001615037223 */ /* 0x040fe40000000003 */
[----:B------:R-:W-:-:S04]  /*46a0*/  FFMA R21, R21, R2, RZ ;  /* 0x0000000215157223 */ /* 0x000fc800000000ff */
[----:B------:R-:W-:Y:S02]  /*46b0*/  FFMA R2, R21, R3, R2 ;  /* 0x0000000315027223 */ /* 0x000fe40000000002 */
[----:B------:R-:W0:Y:S02]  /*46c0*/  LDC R21, c[0x3][0x4c] ;  /* 0x00c01300ff157b82 */ /* 0x000e240000000800 */
[----:B------:R-:W-:-:S04]  /*46d0*/  @P1 FADD R2, RZ, -R2 ;  /* 0x80000002ff021221 */ /* 0x000fc80000000000 */
[-C--:B------:R-:W-:Y:S01]  /*46e0*/  FMUL R2, R2, R13.reuse ;  /* 0x0000000d02027220 */ /* 0x080fe20000400000 */
[----:B------:R-:W-:Y:S01]  /*46f0*/  FMUL R13, R32, R13 ;  /* 0x0000000d200d7220 */ /* 0x000fe20000400000 */
[----:B0-----:R-:W-:Y:S01]  /*4700*/  ISETP.GE.AND P1, PT, R21, 0x1, PT ;  /* 0x000000011500780c */ /* 0x001fe20003f26270 */
[----:B--2---:R-:W-:Y:S01]  /*4710*/  FMUL R3, R29, R16 ;  /* 0x000000101d037220 */ /* 0x004fe20000400000 */
[----:B------:R-:W-:-:S03]  /*4720*/  FMUL R16, R2, R29 ;  /* 0x0000001d02107220 */ /* 0x000fc60000400000 */
[----:B---3--:R-:W-:Y:S01]  /*4730*/  FFMA R22, R28, R19, R3 ;  /* 0x000000131c167223 */ /* 0x008fe20000000003 */
[----:B------:R-:W-:-:S03]  /*4740*/  FFMA R16, R13, R28, R16 ;  /* 0x0000001c0d107223 */ /* 0x000fc60000000010 */
[----:B----4-:R-:W-:Y:S01]  /*4750*/  FFMA R3, R33, R18, R22 ;  /* 0x0000001221037223 */ /* 0x010fe20000000016 */
[----:B------:R-:W-:-:S04]  /*4760*/  FFMA R16, R35, R33, R16 ;  /* 0x0000002123107223 */ /* 0x000fc80000000010 */
[----:B------:R-:W-:-:S05]  /*4770*/  FMUL R3, R16, R3 ;  /* 0x0000000310037220 */ /* 0x000fca0000400000 */
[----:B------:R-:W-:-:S04]  /*4780*/  FSETP.GEU.AND P0, PT, R3, RZ, PT ;  /* 0x000000ff0300720b */ /* 0x000fc80003f0e000 */
[----:B------:R-:W-:Y:S02]  /*4790*/  FSEL R16, -R2, R2, !P0 ;  /* 0x0000000202107208 */ /* 0x000fe40004000100 */
[----:B------:R-:W-:Y:S02]  /*47a0*/  FSEL R19, -R13, R13, !P0 ;  /* 0x0000000d0d137208 */ /* 0x000fe40004000100 */
[----:B------:R-:W-:Y:S02]  /*47b0*/  FSEL R18, -R35, R35, !P0 ;  /* 0x0000002323127208 */ /* 0x000fe40004000100 */
[CC--:B------:R-:W-:Y:S02]  /*47c0*/  FMNMX R3, |R16|.reuse, |R19|.reuse, !PT ;  /* 0x4000001310037209 */ /* 0x0c0fe40007800200 */
[----:B------:R-:W-:Y:S02]  /*47d0*/  FMNMX R2, |R16|, |R19|, PT ;  /* 0x4000001310027209 */ /* 0x000fe40003800200 */
[----:B------:R-:W-:-:S02]  /*47e0*/  FMNMX R22, |R18|, R3, !PT ;  /* 0x0000000312167209 */ /* 0x000fc40007800200 */
[----:B------:R-:W-:Y:S02]  /*47f0*/  FMNMX R3, |R18|, R3, PT ;  /* 0x0000000312037209 */ /* 0x000fe40003800200 */
[----:B------:R-:W-:-:S04]  /*4800*/  LOP3.LUT R23, R22, 0xfe000000, RZ, 0xc0, !PT ;  /* 0xfe00000016177812 */ /* 0x000fc800078ec0ff */
[----:B------:R-:W-:-:S05]  /*4810*/  LOP3.LUT R13, R23, 0x7e800000, RZ, 0x3c, !PT ;  /* 0x7e800000170d7812 */ /* 0x000fca00078e3cff */
[-C--:B------:R-:W-:Y:S01]  /*4820*/  FMUL R3, R3, R13.reuse ;  /* 0x0000000d03037220 */ /* 0x080fe20000400000 */
[-C--:B------:R-:W-:Y:S01]  /*4830*/  FMUL R2, R2, R13.reuse ;  /* 0x0000000d02027220 */ /* 0x080fe20000400000 */
[----:B------:R-:W-:Y:S02]  /*4840*/  FMUL R13, R22, R13 ;  /* 0x0000000d160d7220 */ /* 0x000fe40000400000 */
[----:B------:R-:W-:-:S04]  /*4850*/  FMUL R3, R3, R3 ;  /* 0x0000000303037220 */ /* 0x000fc80000400000 */
[----:B------:R-:W-:Y:S01]  /*4860*/  FFMA R2, R2, R2, R3 ;  /* 0x0000000202027223 */ /* 0x000fe20000000003 */
[----:B------:R-:W-:-:S03]  /*4870*/  FADD R3, |R16|, |R19| ;  /* 0x4000001310037221 */ /* 0x000fc60000000200 */
[----:B------:R-:W-:Y:S01]  /*4880*/  FFMA R29, R13, R13, R2 ;  /* 0x0000000d0d1d7223 */ /* 0x000fe20000000002 */
[----:B------:R-:W-:-:S03]  /*4890*/  FADD R13, |R18|, R3 ;  /* 0x00000003120d7221 */ /* 0x000fc60000000200 */
[----:B------:R0:W1:Y:S01]  /*48a0*/  MUFU.RSQ R26, R29 ;  /* 0x0000001d001a7308 */ /* 0x0000620000001400 */
[----:B------:R-:W-:-:S04]  /*48b0*/  IADD3 R2, PT, PT, R29, -0xd000000, RZ ;  /* 0xf30000001d027810 */ /* 0x000fc80007ffe0ff */
[----:B------:R-:W-:-:S13]  /*48c0*/  ISETP.GT.U32.AND P0, PT, R2, 0x727fffff, PT ;  /* 0x727fffff0200780c */ /* 0x000fda0003f04070 */
[----:B01----:R-:W-:Y:S05]  /*48d0*/  @!P0 BRA `(.L_x_74) ;  /* 0x0000000000148947 */ /* 0x003fea0003800000 */
[----:B------:R-:W-:Y:S02]  /*48e0*/  MOV R2, R29 ;  /* 0x0000001d00027202 */ /* 0x000fe40000000f00 */
[----:B------:R-:W-:-:S07]  /*48f0*/  MOV R54, 0x4910 ;  /* 0x0000491000367802 */ /* 0x000fce0000000f00 */
[----:B------:R-:W-:Y:S05]  /*4900*/  CALL.REL.NOINC `($__internal_2_$__cuda_sm20_sqrt_rn_f32_slowpath) ;  /* 0x00000028003c7944 */ /* 0x000fea0003c00000 */
[----:B------:R-:W-:Y:S01]  /*4910*/  MOV R2, R33 ;  /* 0x0000002100027202 */ /* 0x000fe20000000f00 */
[----:B------:R-:W-:Y:S06]  /*4920*/  BRA `(.L_x_75) ;  /* 0x0000000000107947 */ /* 0x000fec0003800000 */
.L_x_74:
[----:B------:R-:W-:Y:S01]  /*4930*/  FMUL.FTZ R2, R29, R26 ;  /* 0x0000001a1d027220 */ /* 0x000fe20000410000 */
[----:B------:R-:W-:-:S03]  /*4940*/  FMUL.FTZ R21, R26, 0.5 ;  /* 0x3f0000001a157820 */ /* 0x000fc60000410000 */
[----:B------:R-:W-:-:S04]  /*4950*/  FFMA R3, -R2, R2, R29 ;  /* 0x0000000202037223 */ /* 0x000fc8000000011d */
[----:B------:R-:W-:-:S07]  /*4960*/  FFMA R2, R3, R21, R2 ;  /* 0x0000001503027223 */ /* 0x000fce0000000002 */
.L_x_75:
[----:B------:R-:W-:Y:S05]  /*4970*/  BSYNC.RECONVERGENT B0 ;  /* 0x0000000000007941 */ /* 0x000fea0003800200 */
.L_x_73:
        /* <DEDUP_REMOVED lines=14> */
.L_x_77:
[----:B------:R-:W0:Y:S02]  /*4a60*/  MUFU.RCP R2, R13 ;  /* 0x0000000d00027308 */ /* 0x000e240000001000 */
[----:B0-----:R-:W-:-:S04]  /*4a70*/  FFMA R3, R13, R2, -1 ;  /* 0xbf8000000d037423 */ /* 0x001fc80000000002 */
[----:B------:R-:W-:-:S04]  /*4a80*/  FADD.FTZ R3, -R3, -RZ ;  /* 0x800000ff03037221 */ /* 0x000fc80000010100 */
[----:B------:R-:W-:-:S07]  /*4a90*/  FFMA R2, R2, R3, R2 ;  /* 0x0000000302027223 */ /* 0x000fce0000000002 */
.L_x_78:
[----:B------:R-:W-:Y:S05]  /*4aa0*/  BSYNC.RECONVERGENT B0 ;  /* 0x0000000000007941 */ /* 0x000fea0003800200 */
.L_x_76:
        /* <DEDUP_REMOVED lines=10> */
.L_x_86:
[----:B------:R-:W-:Y:S01]  /*4b50*/  ISETP.NE.AND P0, PT, R58, R20, PT ;  /* 0x000000143a00720c */ /* 0x000fe20003f05270 */
[----:B------:R-:W-:-:S12]  /*4b60*/  BSSY.RECONVERGENT B6, `(.L_x_80) ;  /* 0x0000093000067945 */ /* 0x000fd80003800200 */
[----:B------:R-:W-:Y:S05]  /*4b70*/  @!P0 BRA `(.L_x_81) ;  /* 0x0000000800448947 */ /* 0x000fea0003800000 */
        /* <DEDUP_REMOVED lines=10> */
[C---:B--2---:R-:W-:Y:S01]  /*4c20*/  FADD R54, -R8.reuse, R34 ;  /* 0x0000002208367221 */ /* 0x044fe20000000100 */
[----:B---3--:R-:W-:-:S03]  /*4c30*/  FADD R32, -R8, R28 ;  /* 0x0000001c08207221 */ /* 0x008fc60000000100 */
[----:B------:R-:W-:Y:S01]  /*4c40*/  FMUL R33, R21, R54 ;  /* 0x0000003615217220 */ /* 0x000fe20000400000 */
[----:B----4-:R-:W-:Y:S01]  /*4c50*/  FADD R36, -R7, R29 ;  /* 0x0000001d07247221 */ /* 0x010fe20000000100 */
[----:B------:R-:W-:Y:S01]  /*4c60*/  FMUL R32, R21, R32 ;  /* 0x0000002015207220 */ /* 0x000fe20000400000 */
[----:B-----5:R-:W-:Y:S02]  /*4c70*/  FADD R22, -R7, R30 ;  /* 0x0000001e07167221 */ /* 0x020fe40000000100 */
[C---:B------:R-:W-:Y:S02]  /*4c80*/  FFMA R36, R55.reuse, R36, R33 ;  /* 0x0000002437247223 */ /* 0x040fe40000000021 */
[----:B------:R-:W-:Y:S01]  /*4c90*/  FFMA R23, R55, R22, R32 ;  /* 0x0000001637177223 */ /* 0x000fe20000000020 */
[C---:B0-----:R-:W-:Y:S01]  /*4ca0*/  FADD R3, -R9.reuse, R35 ;  /* 0x0000002309037221 */ /* 0x041fe20000000100 */
[----:B------:R-:W-:-:S03]  /*4cb0*/  FADD R33, -R9, R44 ;  /* 0x0000002c09217221 */ /* 0x000fc60000000100 */
[----:B------:R-:W-:Y:S01]  /*4cc0*/  FFMA R23, R26, R3, R23 ;  /* 0x000000031a177223 */ /* 0x000fe20000000017 */
[----:B------:R-:W-:Y:S01]  /*4cd0*/  FADD R56, -R8, R38 ;  /* 0x0000002608387221 */ /* 0x000fe20000000100 */
[C---:B------:R-:W-:Y:S01]  /*4ce0*/  FFMA R36, R26.reuse, R33, R36 ;  /* 0x000000211a247223 */ /* 0x040fe20000000024 */
[----:B------:R-:W-:Y:S02]  /*4cf0*/  FADD R54, -R7, R31 ;  /* 0x0000001f07367221 */ /* 0x000fe40000000100 */
[----:B------:R-:W-:Y:S01]  /*4d00*/  FMUL R37, R21, R56 ;  /* 0x0000003815257220 */ /* 0x000fe20000400000 */
[CC--:B------:R-:W-:Y:S01]  /*4d10*/  FFMA R56, -R55.reuse, R23.reuse, R30 ;  /* 0x0000001737387223 */ /* 0x0c0fe2000000011e */
[C---:B------:R-:W-:Y:S02]  /*4d20*/  FFMA R32, -R26.reuse, R36, R44 ;  /* 0x000000241a207223 */ /* 0x040fe4000000012c */
[----:B------:R-:W-:Y:S01]  /*4d30*/  FFMA R54, R55, R54, R37 ;  /* 0x0000003637367223 */ /* 0x000fe20000000025 */
[----:B------:R-:W-:Y:S01]  /*4d40*/  FADD R37, -R9, R39 ;  /* 0x0000002709257221 */ /* 0x000fe20000000100 */
[-C--:B------:R-:W-:Y:S01]  /*4d50*/  FFMA R3, -R21, R23.reuse, R28 ;  /* 0x0000001715037223 */ /* 0x080fe2000000011c */
[C---:B------:R-:W-:Y:S01]  /*4d60*/  FFMA R22, -R26.reuse, R23, R35 ;  /* 0x000000171a167223 */ /* 0x040fe20000000123 */
[-C--:B------:R-:W-:Y:S01]  /*4d70*/  FFMA R45, -R55, R36.reuse, R29 ;  /* 0x00000024372d7223 */ /* 0x080fe2000000011d */
[----:B------:R-:W-:Y:S01]  /*4d80*/  FFMA R43, -R21, R36, R34 ;  /* 0x00000024152b7223 */ /* 0x000fe20000000122 */
[----:B------:R-:W-:Y:S01]  /*4d90*/  FADD R23, -R7, R56 ;  /* 0x0000003807177221 */ /* 0x000fe20000000100 */
[C---:B------:R-:W-:Y:S01]  /*4da0*/  FADD R60, -R9.reuse, R32 ;  /* 0x00000020093c7221 */ /* 0x040fe20000000100 */
[----:B------:R-:W-:Y:S01]  /*4db0*/  FFMA R54, R26, R37, R54 ;  /* 0x000000251a367223 */ /* 0x000fe20000000036 */
[----:B------:R-:W-:Y:S01]  /*4dc0*/  FADD R36, -R9, R22 ;  /* 0x0000001609247221 */ /* 0x000fe20000000100 */
[----:B------:R-:W-:Y:S01]  /*4dd0*/  FADD R37, -R7, R45 ;  /* 0x0000002d07257221 */ /* 0x000fe20000000100 */
[----:B------:R-:W-:Y:S01]  /*4de0*/  FADD R57, -R8, R43 ;  /* 0x0000002b08397221 */ /* 0x000fe20000000100 */
[----:B------:R-:W-:Y:S01]  /*4df0*/  FMUL R61, R23, R60 ;  /* 0x0000003c173d7220 */ /* 0x000fe20000400000 */
[-C--:B------:R-:W-:Y:S01]  /*4e00*/  FFMA R32, -R26, R54.reuse, R39 ;  /* 0x000000361a207223 */ /* 0x080fe20000000127 */
        /* <DEDUP_REMOVED lines=12> */
[----:B------:R-:W-:-:S02]  /*4ed0*/  FMUL R68, R60, R54 ;  /* 0x000000363c447220 */ /* 0x000fc40000400000 */
[-C--:B------:R-:W-:Y:S01]  /*4ee0*/  FFMA R60, R60, R32.reuse, -R65 ;  /* 0x000000203c3c7223 */ /* 0x080fe20000000841 */
[----:B------:R-:W-:Y:S01]  /*4ef0*/  FMUL R66, R33, R37 ;  /* 0x0000002521427220 */ /* 0x000fe20000400000 */
[C---:B------:R-:W-:Y:S01]  /*4f00*/  FMUL R70, R57.reuse, R32 ;  /* 0x0000002039467220 */ /* 0x040fe20000400000 */
[----:B------:R-:W-:Y:S01]  /*4f10*/  FFMA R68, R57, R64, -R68 ;  /* 0x0000004039447223 */ /* 0x000fe20000000844 */
[----:B------:R-:W-:Y:S01]  /*4f20*/  FMUL R60, R21, R60 ;  /* 0x0000003c153c7220 */ /* 0x000fe20000400000 */
[C---:B------:R-:W-:Y:S01]  /*4f30*/  FMUL R72, R36.reuse, R32 ;  /* 0x0000002024487220 */ /* 0x040fe20000400000 */
[----:B------:R-:W-:Y:S01]  /*4f40*/  FFMA R66, R23, R57, -R66 ;  /* 0x0000003917427223 */ /* 0x000fe20000000842 */
        /* <DEDUP_REMOVED lines=42> */
.L_x_83:
[----:B------:R-:W-:Y:S05]  /*51f0*/  BSYNC.RECONVERGENT B7 ;  /* 0x0000000000077941 */ /* 0x000fea0003800200 */
.L_x_82:
        /* <DEDUP_REMOVED lines=15> */
.L_x_85:
[----:B------:R-:W-:Y:S05]  /*52f0*/  BSYNC.RECONVERGENT B7 ;  /* 0x0000000000077941 */ /* 0x000fea0003800200 */
.L_x_84:
[C---:B------:R-:W-:Y:S01]  /*5300*/  FADD R3, -R28.reuse, R34 ;  /* 0x000000221c037221 */ /* 0x040fe20000000100 */
[----:B------:R-:W-:Y:S01]  /*5310*/  FADD R23, -R28, R38 ;  /* 0x000000261c177221 */ /* 0x000fe20000000100 */
[C---:B------:R-:W-:Y:S01]  /*5320*/  FADD R29, -R30.reuse, R29 ;  /* 0x0000001d1e1d7221 */ /* 0x040fe20000000100 */
[----:B------:R-:W-:Y:S01]  /*5330*/  FADD R44, -R35, R44 ;  /* 0x0000002c232c7221 */ /* 0x000fe20000000100 */
[-C--:B------:R-:W-:Y:S01]  /*5340*/  FFMA R28, R3, R57.reuse, R28 ;  /* 0x00000039031c7223 */ /* 0x080fe2000000001c */
[----:B------:R-:W-:Y:S01]  /*5350*/  FADD R31, -R30, R31 ;  /* 0x0000001f1e1f7221 */ /* 0x000fe20000000100 */
[-C--:B------:R-:W-:Y:S01]  /*5360*/  FFMA R30, R29, R57.reuse, R30 ;  /* 0x000000391d1e7223 */ /* 0x080fe2000000001e */
[----:B------:R-:W-:Y:S01]  /*5370*/  FADD R39, -R35, R39 ;  /* 0x0000002723277221 */ /* 0x000fe20000000100 */
[-C--:B------:R-:W-:Y:S01]  /*5380*/  FFMA R23, R23, R2.reuse, R28 ;  /* 0x0000000217177223 */ /* 0x080fe2000000001c */
        /* <DEDUP_REMOVED lines=16> */
.L_x_81:
[----:B------:R-:W-:Y:S05]  /*5490*/  BSYNC.RECONVERGENT B6 ;  /* 0x0000000000067941 */ /* 0x000fea0003800200 */
.L_x_80:
[----:B------:R-:W0:Y:S01]  /*54a0*/  LDCU UR5, c[0x3][0x4c] ;  /* 0x00c00980ff0577ac */ /* 0x000e220008000800 */
[----:B------:R-:W-:-:S04]  /*54b0*/  IADD3 R58, PT, PT, R58, 0x1, RZ ;  /* 0x000000013a3a7810 */ /* 0x000fc80007ffe0ff */
[----:B0-----:R-:W-:-:S13]  /*54c0*/  ISETP.NE.AND P0, PT, R58, UR5, PT ;  /* 0x000000053a007c0c */ /* 0x001fda000bf05270 */
[----:B------:R-:W-:Y:S05]  /*54d0*/  @P0 BRA `(.L_x_86) ;  /* 0xfffffff4009c0947 */ /* 0x000fea000383ffff */
[----:B------:R-:W-:Y:S05]  /*54e0*/  BSYNC.RECONVERGENT B4 ;  /* 0x0000000000047941 */ /* 0x000fea0003800200 */
.L_x_79:
[----:B------:R-:W-:Y:S02]  /*54f0*/  ISETP.GE.AND P0, PT, R13, RZ, PT ;  /* 0x000000ff0d00720c */ /* 0x000fe40003f06270 */
[----:B------:R-:W-:Y:S02]  /*5500*/  MOV R21, R27 ;  /* 0x0000001b00157202 */ /* 0x000fe40000000f00 */
[----:B------:R-:W-:Y:S02]  /*5510*/  MOV R39, R41 ;  /* 0x0000002900277202 */ /* 0x000fe40000000f00 */
[----:B------:R-:W-:-:S07]  /*5520*/  MOV R45, R40 ;  /* 0x00000028002d7202 */ /* 0x000fce0000000f00 */
[----:B------:R-:W-:Y:S05]  /*5530*/  @!P0 BRA `(.L_x_61) ;  /* 0x0000000000dc8947 */ /* 0x000fea0003800000 */
[----:B------:R-:W-:-:S05]  /*5540*/  IMAD.WIDE.U32 R62, R13, 0x38, R62 ;  /* 0x000000380d3e7825 */ /* 0x000fca00078e003e */
[----:B------:R-:W2:Y:S02]  /*5550*/  LDG.E.U8 R2, desc[UR6][R62.64+0x30] ;  /* 0x000030063e027981 */ /* 0x000ea4000c1e1100 */
[----:B--2---:R-:W-:-:S13]  /*5560*/  ISETP.NE.AND P0, PT, R2, RZ, PT ;  /* 0x000000ff0200720c */ /* 0x004fda0003f05270 */
[----:B------:R-:W-:Y:S05]  /*5570*/  @P0 BRA `(.L_x_61) ;  /* 0x0000000000cc0947 */ /* 0x000fea0003800000 */
[----:B------:R-:W2:Y:S04]  /*5580*/  LDG.E R22, desc[UR6][R62.64+0x24] ;  /* 0x000024063e167981 */ /* 0x000ea8000c1e1900 */
[----:B------:R-:W3:Y:S04]  /*5590*/  LDG.E R23, desc[UR6][R62.64+0x28] ;  /* 0x000028063e177981 */ /* 0x000ee8000c1e1900 */
[----:B------:R-:W4:Y:S04]  /*55a0*/  LDG.E R25, desc[UR6][R62.64+0x2c] ;  /* 0x00002c063e197981 */ /* 0x000f28000c1e1900 */
[----:B------:R-:W5:Y:S01]  /*55b0*/  LDG.E R7, desc[UR6][R62.64+0x34] ;  /* 0x000034063e077981 */ /* 0x000f62000c1e1900 */
[----:B------:R-:W0:Y:S01]  /*55c0*/  MUFU.RCP64H R3, 0.8999996185302734375 ;  /* 0x3feccccc00037908 */ /* 0x000e220000001800 */
[----:B------:R-:W-:Y:S01]  /*55d0*/  HFMA2 R20, -RZ, RZ, -19.1875, -19.203125 ;  /* 0xcccccccdff147431 */ /* 0x000fe200000001ff */
[----:B------:R-:W-:Y:S01]  /*55e0*/  MOV R21, 0x3feccccc ;  /* 0x3feccccc00157802 */ /* 0x000fe20000000f00 */
[----:B------:R-:W-:Y:S01]  /*55f0*/  HFMA2 R2, -RZ, RZ, 0, 5.9604644775390625e-08 ;  /* 0x00000001ff027431 */ /* 0x000fe200000001ff */
[----:B------:R-:W-:Y:S05]  /*5600*/  BSSY.RECONVERGENT B0, `(.L_x_87) ;  /* 0x0000019000007945 */ /* 0x000fea0003800200 */
[----:B0-----:R-:W-:-:S08]  /*5610*/  DFMA R8, R2, -R20, 1 ;  /* 0x3ff000000208742b */ /* 0x001fd00000000814 */
[----:B------:R-:W-:-:S08]  /*5620*/  DFMA R8, R8, R8, R8 ;  /* 0x000000080808722b */ /* 0x000fd00000000008 */
[----:B------:R-:W-:Y:S01]  /*5630*/  DFMA R8, R2, R8, R2 ;  /* 0x000000080208722b */ /* 0x000fe20000000002 */
[C---:B--2---:R-:W-:Y:S01]  /*5640*/  FMUL R27, R19.reuse, R22 ;  /* 0x00000016131b7220 */ /* 0x044fe20000400000 */
[----:B------:R-:W-:-:S03]  /*5650*/  FADD R19, -R19, -RZ ;  /* 0x800000ff13137221 */ /* 0x000fc60000000100 */
[C---:B---3--:R-:W-:Y:S01]  /*5660*/  FFMA R23, -R16.reuse, R23, -R27 ;  /* 0x0000001710177223 */ /* 0x048fe2000000091b */
[----:B------:R-:W-:-:S03]  /*5670*/  FADD R16, -R16, -RZ ;  /* 0x800000ff10107221 */ /* 0x000fc60000000100 */
[C---:B----4-:R-:W-:Y:S01]  /*5680*/  FFMA R2, -R18.reuse, R25, R23 ;  /* 0x0000001912027223 */ /* 0x050fe20000000117 */
[----:B------:R-:W-:-:S03]  /*5690*/  FADD R18, -R18, -RZ ;  /* 0x800000ff12127221 */ /* 0x000fc60000000100 */
[----:B-----5:R-:W-:Y:S01]  /*56a0*/  FMUL R7, R7, |R2| ;  /* 0x4000000207077220 */ /* 0x020fe20000400000 */
[----:B------:R-:W-:-:S03]  /*56b0*/  DFMA R2, R8, -R20, 1 ;  /* 0x3ff000000802742b */ /* 0x000fc60000000814 */
[----:B------:R-:W0:Y:S05]  /*56c0*/  F2F.F64.F32 R22, R7 ;  /* 0x0000000700167310 */ /* 0x000e2a0000201800 */
[----:B------:R-:W-:-:S08]  /*56d0*/  DFMA R2, R8, R2, R8 ;  /* 0x000000020802722b */ /* 0x000fd00000000008 */
[----:B0-----:R-:W-:Y:S01]  /*56e0*/  DMUL R8, R22, R2 ;  /* 0x0000000216087228 */ /* 0x001fe20000000000 */
[----:B------:R-:W-:-:S07]  /*56f0*/  FSETP.GEU.AND P1, PT, |R23|, 6.5827683646048100446e-37, PT ;  /* 0x036000001700780b */ /* 0x000fce0003f2e200 */
[----:B------:R-:W-:-:S08]  /*5700*/  DFMA R20, R8, -R20, R22 ;  /* 0x800000140814722b */ /* 0x000fd00000000016 */
[----:B------:R-:W-:-:S10]  /*5710*/  DFMA R2, R2, R20, R8 ;  /* 0x000000140202722b */ /* 0x000fd40000000008 */
[----:B------:R-:W-:-:S05]  /*5720*/  FFMA R8, RZ, 1.8499999046325683594, R3 ;  /* 0x3fecccccff087823 */ /* 0x000fca0000000003 */
[----:B------:R-:W-:-:S13]  /*5730*/  FSETP.GT.AND P0, PT, |R8|, 1.469367938527859385e-39, PT ;  /* 0x001000000800780b */ /* 0x000fda0003f04200 */
[----:B------:R-:W-:Y:S05]  /*5740*/  @P0 BRA P1, `(.L_x_88) ;  /* 0x0000000000100947 */ /* 0x000fea0000800000 */
[----:B------:R-:W-:-:S07]  /*5750*/  MOV R30, 0x5770 ;  /* 0x00005770001e7802 */ /* 0x000fce0000000f00 */
[----:B------:R-:W-:Y:S05]  /*5760*/  CALL.REL.NOINC `($__internal_0_$__cuda_sm20_div_rn_f64_full) ;  /* 0x00000010008c7944 */ /* 0x000fea0003c00000 */
[----:B------:R-:W-:Y:S02]  /*5770*/  MOV R2, R20 ;  /* 0x0000001400027202 */ /* 0x000fe40000000f00 */
[----:B------:R-:W-:-:S07]  /*5780*/  MOV R3, R21 ;  /* 0x0000001500037202 */ /* 0x000fce0000000f00 */
.L_x_88:
[----:B------:R-:W-:Y:S05]  /*5790*/  BSYNC.RECONVERGENT B0 ;  /* 0x0000000000007941 */ /* 0x000fea0003800200 */
.L_x_87:
[----:B------:R-:W0:Y:S01]  /*57a0*/  LDC.64 R22, c[0x4][0x48] ;  /* 0x01001200ff167b82 */ /* 0x000e220000000a00 */
[----:B------:R-:W1:Y:S07]  /*57b0*/  F2F.F32.F64 R3, R2 ;  /* 0x0000000200037310 */ /* 0x000e6e0000301000 */
[----:B------:R-:W2:Y:S01]  /*57c0*/  LDC.64 R24, c[0x4][0x50] ;  /* 0x01001400ff187b82 */ /* 0x000ea20000000a00 */
[----:B0-----:R-:W-:-:S05]  /*57d0*/  IMAD.WIDE R22, R15, 0x4, R22 ;  /* 0x000000040f167825 */ /* 0x001fca00078e0216 */
[----:B------:R0:W-:Y:S01]  /*57e0*/  STG.E desc[UR6][R22.64], R14 ;  /* 0x0000000e16007986 */ /* 0x0001e2000c101906 */
[----:B--2---:R-:W-:-:S05]  /*57f0*/  IMAD.WIDE R24, R15, 0x4, R24 ;  /* 0x000000040f187825 */ /* 0x004fca00078e0218 */
[----:B-1----:R0:W-:Y:S04]  /*5800*/  STG.E desc[UR6][R24.64], R3 ;  /* 0x0000000318007986 */ /* 0x0021e8000c101906 */
[----:B------:R0:W5:Y:S04]  /*5810*/  LDG.E.64 R42, desc[UR6][R52.64] ;  /* 0x00000006342a7981 */ /* 0x000168000c1e1b00 */
[----:B------:R0:W5:Y:S04]  /*5820*/  LDG.E.64 R38, desc[UR6][R52.64+0x8] ;  /* 0x0000080634267981 */ /* 0x000168000c1e1b00 */
[----:B------:R0:W5:Y:S01]  /*5830*/  LDG.E.64 R40, desc[UR6][R52.64+0x10] ;  /* 0x0000100634287981 */ /* 0x000162000c1e1b00 */
[----:B------:R-:W-:-:S02]  /*5840*/  IADD3 R17, PT, PT, R17, 0x1, RZ ;  /* 0x0000000111117810 */ /* 0x000fc40007ffe0ff */
[----:B------:R-:W-:Y:S02]  /*5850*/  MOV R20, R13 ;  /* 0x0000000d00147202 */ /* 0x000fe40000000f00 */
[----:B------:R-:W-:Y:S02]  /*5860*/  MOV R7, R4 ;  /* 0x0000000400077202 */ /* 0x000fe40000000f00 */
[----:B------:R-:W-:Y:S02]  /*5870*/  MOV R8, R5 ;  /* 0x0000000500087202 */ /* 0x000fe40000000f00 */
[----:B------:R-:W-:Y:S02]  /*5880*/  MOV R9, R6 ;  /* 0x0000000600097202 */ /* 0x000fe40000000f00 */
[----:B------:R-:W-:Y:S01]  /*5890*/  IADD3 R15, PT, PT, R15, 0x1, RZ ;  /* 0x000000010f0f7810 */ /* 0x000fe20007ffe0ff */
[----:B0-----:R-:W-:Y:S06]  /*58a0*/  BRA `(.L_x_89) ;  /* 0xffffffc400d87947 */ /* 0x001fec000383ffff */
.L_x_61:
[----:B------:R-:W-:Y:S05]  /*58b0*/  BSYNC.RECONVERGENT B5 ;  /* 0x0000000000057941 */ /* 0x000fea0003800200 */
.L_x_35:
[----:B------:R-:W0:Y:S01]  /*58c0*/  S2R R2, SR_CTAID.Y ;  /* 0x0000000000027919 */ /* 0x000e220000002600 */
[----:B------:R-:W-:Y:S01]  /*58d0*/  BSSY.RECONVERGENT B0, `(.L_x_90) ;  /* 0x000009a000007945 */ /* 0x000fe20003800200 */
[----:B------:R-:W-:Y:S01]  /*58e0*/  MOV R38, R39 ;  /* 0x0000002700267202 */ /* 0x000fe20000000f00 */
[----:B------:R-:W0:Y:S01]  /*58f0*/  S2R R3, SR_TID.Y ;  /* 0x0000000000037919 */ /* 0x000e220000002200 */
[----:B------:R-:W1:Y:S01]  /*5900*/  S2R R13, SR_CTAID.X ;  /* 0x00000000000d7919 */ /* 0x000e620000002500 */
[----:B------:R-:W1:Y:S01]  /*5910*/  S2R R16, SR_TID.X ;  /* 0x0000000000107919 */ /* 0x000e620000002100 */
[----:B0-----:R-:W-:Y:S02]  /*5920*/  LEA R2, R2, R3, 0x4 ;  /* 0x0000000302027211 */ /* 0x001fe400078e20ff */
[----:B-1----:R-:W-:-:S04]  /*5930*/  LEA R13, R13, R16, 0x4 ;  /* 0x000000100d0d7211 */ /* 0x002fc800078e20ff */
[----:B------:R-:W-:-:S04]  /*5940*/  LEA R2, R2, R13, 0x7 ;  /* 0x0000000d02027211 */ /* 0x000fc800078e38ff */
[----:B------:R-:W-:-:S04]  /*5950*/  SHF.L.U32 R2, R2, 0x7, RZ ;  /* 0x0000000702027819 */ /* 0x000fc800000006ff */
[----:B------:R-:W-:-:S13]  /*5960*/  ISETP.GT.AND P0, PT, R15, R2, PT ;  /* 0x000000020f00720c */ /* 0x000fda0003f04270 */
[----:B------:R-:W-:Y:S05]  /*5970*/  @!P0 BRA `(.L_x_91) ;  /* 0x00000008003c8947 */ /* 0x000fea0003800000 */
[C---:B------:R-:W-:Y:S01]  /*5980*/  IADD3 R2, PT, PT, R17.reuse, -0x1, RZ ;  /* 0xffffffff11027810 */ /* 0x040fe20007ffe0ff */
[----:B------:R-:W-:Y:S01]  /*5990*/  BSSY.RECONVERGENT B1, `(.L_x_92) ;  /* 0x000003f000017945 */ /* 0x000fe20003800200 */
[----:B------:R-:W-:Y:S02]  /*59a0*/  LOP3.LUT R26, R17, 0xf, RZ, 0xc0, !PT ;  /* 0x0000000f111a7812 */ /* 0x000fe400078ec0ff */
[----:B------:R-:W-:Y:S02]  /*59b0*/  ISETP.GE.U32.AND P0, PT, R2, 0xf, PT ;  /* 0x0000000f0200780c */ /* 0x000fe40003f06070 */
[----:B------:R-:W-:-:S11]  /*59c0*/  ISETP.NE.AND P1, PT, R26, RZ, PT ;  /* 0x000000ff1a00720c */ /* 0x000fd60003f25270 */
[----:B------:R-:W-:Y:S05]  /*59d0*/  @!P0 BRA `(.L_x_93) ;  /* 0x0000000000e88947 */ /* 0x000fea0003800000 */
[----:B------:R-:W-:Y:S01]  /*59e0*/  HFMA2 R13, -RZ, RZ, 0, 0 ;  /* 0x00000000ff0d7431 */ /* 0x000fe200000001ff */
[----:B------:R-:W-:-:S07]  /*59f0*/  LOP3.LUT R22, R17, 0xfffffff0, RZ, 0xc0, !PT ;  /* 0xfffffff011167812 */ /* 0x000fce00078ec0ff */
.L_x_94:
[----:B------:R-:W0:Y:S08]  /*5a00*/  LDC.64 R2, c[0x4][0x50] ;  /* 0x01001400ff027b82 */ /* 0x000e300000000a00 */
[----:B------:R-:W1:Y:S01]  /*5a10*/  LDC.64 R18, c[0x4][0x48] ;  /* 0x01001200ff127b82 */ /* 0x000e620000000a00 */
[----:B0-----:R-:W-:-:S05]  /*5a20*/  IMAD.WIDE R2, R15, 0x4, R2 ;  /* 0x000000040f027825 */ /* 0x001fca00078e0202 */
[----:B------:R-:W2:Y:S01]  /*5a30*/  LDG.E R23, desc[UR6][R2.64+-0x4] ;  /* 0xfffffc0602177981 */ /* 0x000ea2000c1e1900 */
[----:B-1----:R-:W-:-:S03]  /*5a40*/  IMAD.WIDE R18, R15, 0x4, R18 ;  /* 0x000000040f127825 */ /* 0x002fc600078e0212 */
[----:B------:R-:W3:Y:S04]  /*5a50*/  LDG.E R27, desc[UR6][R2.64+-0x8] ;  /* 0xfffff806021b7981 */ /* 0x000ee8000c1e1900 */
[----:B------:R-:W2:Y:S04]  /*5a60*/  LDG.E R16, desc[UR6][R18.64+-0x4] ;  /* 0xfffffc0612107981 */ /* 0x000ea8000c1e1900 */
[----:B------:R-:W3:Y:S04]  /*5a70*/  LDG.E R29, desc[UR6][R18.64+-0x8] ;  /* 0xfffff806121d7981 */ /* 0x000ee8000c1e1900 */
[----:B------:R-:W4:Y:S04]  /*5a80*/  LDG.E R31, desc[UR6][R2.64+-0xc] ;  /* 0xfffff406021f7981 */ /* 0x000f28000c1e1900 */
[----:B------:R-:W4:Y:S04]  /*5a90*/  LDG.E R33, desc[UR6][R18.64+-0xc] ;  /* 0xfffff40612217981 */ /* 0x000f28000c1e1900 */
[----:B------:R-:W5:Y:S04]  /*5aa0*/  LDG.E R35, desc[UR6][R2.64+-0x10] ;  /* 0xfffff00602237981 */ /* 0x000f68000c1e1900 */
        /* <DEDUP_REMOVED lines=24> */
[----:B------:R-:W5:Y:S01]  /*5c30*/  LDG.E R20, desc[UR6][R18.64+-0x40] ;  /* 0xffffc00612147981 */ /* 0x000f62000c1e1900 */
[----:B------:R-:W-:-:S04]  /*5c40*/  IADD3 R13, PT, PT, R13, 0x10, RZ ;  /* 0x000000100d0d7810 */ /* 0x000fc80007ffe0ff */
[----:B------:R-:W-:Y:S02]  /*5c50*/  ISETP.NE.AND P0, PT, R13, R22, PT ;  /* 0x000000160d00720c */ /* 0x000fe40003f05270 */
[----:B------:R-:W-:Y:S01]  /*5c60*/  IADD3 R15, PT, PT, R15, -0x10, RZ ;  /* 0xfffffff00f0f7810 */ /* 0x000fe20007ffe0ff */
[----:B--2---:R-:W-:-:S04]  /*5c70*/  FFMA R16, R23, R14, R16 ;  /* 0x0000000e17107223 */ /* 0x004fc80000000010 */
[----:B---3--:R-:W-:-:S04]  /*5c80*/  FFMA R16, R16, R27, R29 ;  /* 0x0000001b10107223 */ /* 0x008fc8000000001d */
[----:B----4-:R-:W-:-:S04]  /*5c90*/  FFMA R16, R16, R31, R33 ;  /* 0x0000001f10107223 */ /* 0x010fc80000000021 */
[----:B-----5:R-:W-:-:S04]  /*5ca0*/  FFMA R16, R16, R35, R37 ;  /* 0x0000002310107223 */ /* 0x020fc80000000025 */
[----:B------:R-:W-:-:S04]  /*5cb0*/  FFMA R16, R16, R39, R41 ;  /* 0x0000002710107223 */ /* 0x000fc80000000029 */
        /* <DEDUP_REMOVED lines=10> */
[----:B------:R-:W-:Y:S01]  /*5d60*/  FFMA R14, R16, R93, R20 ;  /* 0x0000005d100e7223 */ /* 0x000fe20000000014 */
[----:B------:R-:W-:Y:S06]  /*5d70*/  @P0 BRA `(.L_x_94) ;  /* 0xfffffffc00200947 */ /* 0x000fec000383ffff */
.L_x_93:
[----:B------:R-:W-:Y:S05]  /*5d80*/  BSYNC.RECONVERGENT B1 ;  /* 0x0000000000017941 */ /* 0x000fea0003800200 */
.L_x_92:
[----:B------:R-:W-:Y:S05]  /*5d90*/  @!P1 BRA `(.L_x_91) ;  /* 0x0000000400349947 */ /* 0x000fea0003800000 */
[----:B------:R-:W-:Y:S01]  /*5da0*/  ISETP.GE.U32.AND P0, PT, R26, 0x8, PT ;  /* 0x000000081a00780c */ /* 0x000fe20003f06070 */
[----:B------:R-:W-:Y:S01]  /*5db0*/  BSSY.RECONVERGENT B1, `(.L_x_95) ;  /* 0x0000022000017945 */ /* 0x000fe20003800200 */
[----:B------:R-:W-:Y:S02]  /*5dc0*/  LOP3.LUT R27, R17, 0x7, RZ, 0xc0, !PT ;  /* 0x00000007111b7812 */ /* 0x000fe400078ec0ff */
[----:B------:R-:W-:Y:S02]  /*5dd0*/  MOV R23, R15 ;  /* 0x0000000f00177202 */ /* 0x000fe40000000f00 */
[----:B------:R-:W-:-:S07]  /*5de0*/  ISETP.NE.AND P1, PT, R27, RZ, PT ;  /* 0x000000ff1b00720c */ /* 0x000fce0003f25270 */
[----:B------:R-:W-:Y:S06]  /*5df0*/  @!P0 BRA `(.L_x_96) ;  /* 0x0000000000748947 */ /* 0x000fec0003800000 */
        /* <DEDUP_REMOVED lines=28> */
[----:B------:R-:W-:-:S07]  /*5fc0*/  FFMA R14, R13, R56, R58 ;  /* 0x000000380d0e7223 */ /* 0x000fce000000003a */
.L_x_96:
[----:B------:R-:W-:Y:S05]  /*5fd0*/  BSYNC.RECONVERGENT B1 ;  /* 0x0000000000017941 */ /* 0x000fea0003800200 */
.L_x_95:
[----:B------:R-:W-:Y:S05]  /*5fe0*/  @!P1 BRA `(.L_x_91) ;  /* 0x0000000000a09947 */ /* 0x000fea0003800000 */
[----:B------:R-:W-:Y:S01]  /*5ff0*/  ISETP.GE.U32.AND P0, PT, R27, 0x4, PT ;  /* 0x000000041b00780c */ /* 0x000fe20003f06070 */
[----:B------:R-:W-:Y:S01]  /*6000*/  BSSY.RECONVERGENT B1, `(.L_x_97) ;  /* 0x0000015000017945 */ /* 0x000fe20003800200 */
[----:B------:R-:W-:-:S04]  /*6010*/  LOP3.LUT R18, R17, 0x3, RZ, 0xc0, !PT ;  /* 0x0000000311127812 */ /* 0x000fc800078ec0ff */
        /* <DEDUP_REMOVED lines=13> */
[----:B------:R-:W5:Y:S01]  /*60f0*/  LDG.E R32, desc[UR6][R16.64+-0x10] ;  /* 0xfffff00610207981 */ /* 0x000f62000c1e1900 */
[----:B------:R-:W-:Y:S01]  /*6100*/  IADD3 R23, PT, PT, R23, -0x4, RZ ;  /* 0xfffffffc17177810 */ /* 0x000fe20007ffe0ff */
[----:B--2---:R-:W-:-:S04]  /*6110*/  FFMA R13, R14, R13, R15 ;  /* 0x0000000d0e0d7223 */ /* 0x004fc8000000000f */
[----:B---3--:R-:W-:-:S04]  /*6120*/  FFMA R13, R13, R20, R22 ;  /* 0x000000140d0d7223 */ /* 0x008fc80000000016 */
[----:B----4-:R-:W-:-:S04]  /*6130*/  FFMA R13, R13, R26, R28 ;  /* 0x0000001a0d0d7223 */ /* 0x010fc8000000001c */
[----:B-----5:R-:W-:-:S07]  /*6140*/  FFMA R14, R13, R30, R32 ;  /* 0x0000001e0d0e7223 */ /* 0x020fce0000000020 */
.L_x_98:
[----:B------:R-:W-:Y:S05]  /*6150*/  BSYNC.RECONVERGENT B1 ;  /* 0x0000000000017941 */ /* 0x000fea0003800200 */
.L_x_97:
[----:B------:R-:W-:Y:S05]  /*6160*/  @!P1 BRA `(.L_x_91) ;  /* 0x0000000000409947 */ /* 0x000fea0003800000 */
[----:B------:R-:W0:Y:S08]  /*6170*/  LDC.64 R2, c[0x4][0x50] ;  /* 0x01001400ff027b82 */ /* 0x000e300000000a00 */
[----:B------:R-:W1:Y:S01]  /*6180*/  LDC.64 R16, c[0x4][0x48] ;  /* 0x01001200ff107b82 */ /* 0x000e620000000a00 */
[----:B0-----:R-:W-:-:S05]  /*6190*/  IMAD.WIDE R2, R23, 0x4, R2 ;  /* 0x0000000417027825 */ /* 0x001fca00078e0202 */
[----:B------:R-:W2:Y:S01]  /*61a0*/  LDG.E R13, desc[UR6][R2.64+-0x4] ;  /* 0xfffffc06020d7981 */ /* 0x000ea2000c1e1900 */
[----:B-1----:R-:W-:-:S05]  /*61b0*/  IMAD.WIDE R16, R23, 0x4, R16 ;  /* 0x0000000417107825 */ /* 0x002fca00078e0210 */
[----:B------:R-:W2:Y:S01]  /*61c0*/  LDG.E R15, desc[UR6][R16.64+-0x4] ;  /* 0xfffffc06100f7981 */ /* 0x000ea2000c1e1900 */
[----:B------:R-:W-:Y:S01]  /*61d0*/  ISETP.NE.AND P0, PT, R18, 0x1, PT ;  /* 0x000000011200780c */ /* 0x000fe20003f05270 */
[----:B--2---:R-:W-:-:S12]  /*61e0*/  FFMA R14, R14, R13, R15 ;  /* 0x0000000d0e0e7223 */ /* 0x004fd8000000000f */
[----:B------:R-:W-:Y:S05]  /*61f0*/  @!P0 BRA `(.L_x_91) ;  /* 0x00000000001c8947 */ /* 0x000fea0003800000 */
[----:B------:R-:W-:Y:S01]  /*6200*/  ISETP.NE.AND P0, PT, R18, 0x2, PT ;  /* 0x000000021200780c */ /* 0x000fe20003f05270 */
[----:B------:R-:W2:Y:S04]  /*6210*/  LDG.E R13, desc[UR6][R2.64+-0x8] ;  /* 0xfffff806020d7981 */ /* 0x000ea8000c1e1900 */
[----:B------:R-:W2:Y:S08]  /*6220*/  LDG.E R15, desc[UR6][R16.64+-0x8] ;  /* 0xfffff806100f7981 */ /* 0x000eb0000c1e1900 */
[----:B------:R-:W3:Y:S04]  /*6230*/  @P0 LDG.E R19, desc[UR6][R2.64+-0xc] ;  /* 0xfffff40602130981 */ /* 0x000ee8000c1e1900 */
[----:B------:R-:W3:Y:S01]  /*6240*/  @P0 LDG.E R18, desc[UR6][R16.64+-0xc] ;  /* 0xfffff40610120981 */ /* 0x000ee2000c1e1900 */
[----:B--2---:R-:W-:-:S04]  /*6250*/  FFMA R14, R14, R13, R15 ;  /* 0x0000000d0e0e7223 */ /* 0x004fc8000000000f */
[----:B---3--:R-:W-:-:S07]  /*6260*/  @P0 FFMA R14, R14, R19, R18 ;  /* 0x000000130e0e0223 */ /* 0x008fce0000000012 */
.L_x_91:
[----:B------:R-:W-:Y:S05]  /*6270*/  BSYNC.RECONVERGENT B0 ;  /* 0x0000000000007941 */ /* 0x000fea0003800200 */
.L_x_90:
[----:B------:R-:W-:Y:S08]  /*6280*/  F2F.F64.F32 R14, R14 ;  /* 0x0000000e000e7310 */ /* 0x000ff00000201800 */
[----:B------:R-:W0:Y:S02]  /*6290*/  F2F.F64.F32 R2, R0 ;  /* 0x0000000000027310 */ /* 0x000e240000201800 */
[----:B0-----:R-:W-:-:S06]  /*62a0*/  DFMA R2, R14, 0.0009765625, R2 ;  /* 0x3f5000000e02782b */ /* 0x001fcc0000000002 */
[----:B------:R0:W1:Y:S05]  /*62b0*/  F2F.F32.F64 R0, R2 ;  /* 0x0000000200007310 */ /* 0x00006a0000301000 */
.L_x_26:
[----:B012---:R-:W-:Y:S05]  /*62c0*/  BSYNC.RECONVERGENT B3 ;  /* 0x0000000000037941 */ /* 0x007fea0003800200 */
.L_x_23:
[----:B------:R-:W-:Y:S05]  /*62d0*/  WARPSYNC.ALL ;  /* 0x0000000000007948 */ /* 0x000fea0003800000 */
[----:B------:R-:W-:Y:S05]  /*62e0*/  BRA.U UP0, `(.L_x_99) ;  /* 0xffffffa100147547 */ /* 0x000fea000b83ffff */
[----:B------:R-:W0:Y:S01]  /*62f0*/  LDC R5, c[0x3][0x48] ;  /* 0x00c01200ff057b82 */ /* 0x000e220000000800 */
[----:B------:R-:W-:Y:S01]  /*6300*/  BSSY.RECONVERGENT B3, `(.L_x_100) ;  /* 0x000000e000037945 */ /* 0x000fe20003800200 */
[----:B0-----:R-:W0:Y:S08]  /*6310*/  MUFU.RCP R2, R5 ;  /* 0x0000000500027308 */ /* 0x001e300000001000 */
[----:B----4-:R-:W1:Y:S01]  /*6320*/  FCHK P0, R0, R5 ;  /* 0x0000000500007302 */ /* 0x010e620000000000 */
[----:B0-----:R-:W-:-:S04]  /*6330*/  FFMA R3, R2, -R5, 1 ;  /* 0x3f80000002037423 */ /* 0x001fc80000000805 */
[----:B------:R-:W-:-:S04]  /*6340*/  FFMA R3, R2, R3, R2 ;  /* 0x0000000302037223 */ /* 0x000fc80000000002 */
[----:B------:R-:W-:-:S04]  /*6350*/  FFMA R2, R0, R3, RZ ;  /* 0x0000000300027223 */ /* 0x000fc800000000ff */
[----:B------:R-:W-:-:S04]  /*6360*/  FFMA R4, R2, -R5, R0 ;  /* 0x8000000502047223 */ /* 0x000fc80000000000 */
[----:B------:R-:W-:Y:S01]  /*6370*/  FFMA R2, R3, R4, R2 ;  /* 0x0000000403027223 */ /* 0x000fe20000000002 */
[----:B-1----:R-:W-:Y:S06]  /*6380*/  @!P0 BRA `(.L_x_101) ;  /* 0x0000000000148947 */ /* 0x002fec0003800000 */
[----:B------:R-:W0:Y:S01]  /*6390*/  LDCU UR4, c[0x3][0x48] ;  /* 0x00c00900ff0477ac */ /* 0x000e220008000800 */
[----:B------:R-:W-:Y:S02]  /*63a0*/  MOV R2, R0 ;  /* 0x0000000000027202 */ /* 0x000fe40000000f00 */
[----:B------:R-:W-:Y:S02]  /*63b0*/  MOV R22, 0x63e0 ;  /* 0x000063e000167802 */ /* 0x000fe40000000f00 */
[----:B0-----:R-:W-:-:S07]  /*63c0*/  MOV R3, UR4 ;  /* 0x0000000400037c02 */ /* 0x001fce0008000f00 */
[----:B---3--:R-:W-:Y:S05]  /*63d0*/  CALL.REL.NOINC `($__internal_3_$__cuda_sm3x_div_rn_noftz_f32_slowpath) ;  /* 0x0000000c00e47944 */ /* 0x008fea0003c00000 */
.L_x_101:
[----:B------:R-:W-:Y:S05]  /*63e0*/  BSYNC.RECONVERGENT B3 ;  /* 0x0000000000037941 */ /* 0x000fea0003800200 */
.L_x_100:
[----:B------:R-:W-:Y:S01]  /*63f0*/  FMNMX.NAN R11, R2, 1, PT ;  /* 0x3f800000020b7809 */ /* 0x000fe20003820000 */
[----:B------:R-:W-:Y:S01]  /*6400*/  BSSY.RECONVERGENT B0, `(.L_x_102) ;  /* 0x0000048000007945 */ /* 0x000fe20003800200 */
[----:B------:R-:W-:Y:S02]  /*6410*/  HFMA2 R0, -RZ, RZ, 1.875, 0 ;  /* 0x3f800000ff007431 */ /* 0x000fe400000001ff */
[----:B------:R-:W-:-:S13]  /*6420*/  FSETP.NEU.AND P0, PT, R11, 1, PT ;  /* 0x3f8000000b00780b */ /* 0x000fda0003f0d000 */
[----:B------:R-:W-:Y:S05]  /*6430*/  @!P0 BRA `(.L_x_103) ;  /* 0x0000000400108947 */ /* 0x000fea0003800000 */
[----:B------:R-:W-:-:S13]  /*6440*/  FSETP.NAN.AND P0, PT, |R11|, |R11|, PT ;  /* 0x4000000b0b00720b */ /* 0x000fda0003f08200 */
[----:B------:R-:W-:Y:S01]  /*6450*/  @P0 FADD R0, R11, 0.45454546809196472168 ;  /* 0x3ee8ba2f0b000421 */ /* 0x000fe20000000000 */
[----:B------:R-:W-:Y:S06]  /*6460*/  @P0 BRA `(.L_x_103) ;  /* 0x0000000400040947 */ /* 0x000fec0003800000 */
[----:B------:R-:W-:-:S04]  /*6470*/  FSETP.NEU.AND P0, PT, |R11|, +INF , PT ;  /* 0x7f8000000b00780b */ /* 0x000fc80003f0d200 */
[----:B------:R-:W-:-:S13]  /*6480*/  FSETP.NEU.AND P0, PT, R11, RZ, P0 ;  /* 0x000000ff0b00720b */ /* 0x000fda000070d000 */
[----:B------:R-:W-:-:S05]  /*6490*/  @!P0 FADD R0, R11, R11 ;  /* 0x0000000b0b008221 */ /* 0x000fca0000000000 */
[----:B------:R-:W-:Y:S01]  /*64a0*/  @!P0 LOP3.LUT R0, R0, 0x7fffffff, RZ, 0xc0, !PT ;  /* 0x7fffffff00008812 */ /* 0x000fe200078ec0ff */
[----:B------:R-:W-:Y:S06]  /*64b0*/  @!P0 BRA `(.L_x_103) ;  /* 0x0000000000f08947 */ /* 0x000fec0003800000 */
[C---:B------:R-:W-:Y:S01]  /*64c0*/  FMUL R0, |R11|.reuse, 16777216 ;  /* 0x4b8000000b007820 */ /* 0x040fe20000400200 */
[C---:B------:R-:W-:Y:S02]  /*64d0*/  FSETP.GEU.AND P0, PT, |R11|.reuse, 1.175494350822287508e-38, PT ;  /* 0x008000000b00780b */ /* 0x040fe40003f0e200 */
[----:B------:R-:W-:Y:S02]  /*64e0*/  MOV R8, 0x3a2c32e4 ;  /* 0x3a2c32e400087802 */ /* 0x000fe40000000f00 */
[----:B------:R-:W-:Y:S02]  /*64f0*/  FSEL R0, R0, |R11|, !P0 ;  /* 0x4000000b00007208 */ /* 0x000fe40004000000 */
[----:B------:R-:W-:Y:S02]  /*6500*/  FSETP.GEU.AND P2, PT, R11, RZ, PT ;  /* 0x000000ff0b00720b */ /* 0x000fe40003f4e000 */
[----:B------:R-:W-:-:S04]  /*6510*/  IADD3 R2, PT, PT, R0, -0x3f3504f3, RZ ;  /* 0xc0cafb0d00027810 */ /* 0x000fc80007ffe0ff */
[----:B------:R-:W-:-:S04]  /*6520*/  LOP3.LUT R3, R2, 0xff800000, RZ, 0xc0, !PT ;  /* 0xff80000002037812 */ /* 0x000fc800078ec0ff */
[-C--:B------:R-:W-:Y:S02]  /*6530*/  IADD3 R0, PT, PT, R0, -R3.reuse, RZ ;  /* 0x8000000300007210 */ /* 0x080fe40007ffe0ff */
[----:B------:R-:W-:-:S03]  /*6540*/  I2FP.F32.S32 R3, R3 ;  /* 0x0000000300037245 */ /* 0x000fc60000201400 */
[C---:B------:R-:W-:Y:S01]  /*6550*/  FADD R4, R0.reuse, 1 ;  /* 0x3f80000000047421 */ /* 0x040fe20000000000 */
[----:B------:R-:W-:Y:S01]  /*6560*/  FADD R2, R0, -1 ;  /* 0xbf80000000027421 */ /* 0x000fe20000000000 */
[----:B------:R-:W-:-:S03]  /*6570*/  FSEL R0, RZ, -24, P0 ;  /* 0xc1c00000ff007808 */ /* 0x000fc60000000000 */
[----:B------:R-:W-:Y:S01]  /*6580*/  FADD R5, R2, R2 ;  /* 0x0000000202057221 */ /* 0x000fe20000000000 */
[----:B------:R-:W0:Y:S01]  /*6590*/  MUFU.RCP R4, R4 ;  /* 0x0000000400047308 */ /* 0x000e220000001000 */
[----:B------:R-:W-:Y:S02]  /*65a0*/  FFMA R0, R3, 1.1920928955078125e-07, R0 ;  /* 0x3400000003007823 */ /* 0x000fe40000000000 */
[----:B0-----:R-:W-:-:S04]  /*65b0*/  FMUL R5, R4, R5 ;  /* 0x0000000504057220 */ /* 0x001fc80000400000 */
[----:B------:R-:W-:Y:S01]  /*65c0*/  FADD R6, R2, -R5 ;  /* 0x8000000502067221 */ /* 0x000fe20000000000 */
[CC--:B------:R-:W-:Y:S01]  /*65d0*/  FMUL R3, R5.reuse, R5.reuse ;  /* 0x0000000505037220 */ /* 0x0c0fe20000400000 */
[----:B------:R-:W-:Y:S02]  /*65e0*/  FFMA R9, R5, 1.4426950216293334961, R0 ;  /* 0x3fb8aa3b05097823 */ /* 0x000fe40000000000 */
[----:B------:R-:W-:Y:S01]  /*65f0*/  FADD R7, R6, R6 ;  /* 0x0000000606077221 */ /* 0x000fe20000000000 */
[C---:B------:R-:W-:Y:S01]  /*6600*/  FFMA R6, R3.reuse, R8, 0.0032181653659790754318 ;  /* 0x3b52e7db03067423 */ /* 0x040fe20000000008 */
[----:B------:R-:W-:Y:S02]  /*6610*/  FADD R0, R0, -R9 ;  /* 0x8000000900007221 */ /* 0x000fe40000000000 */
[----:B------:R-:W-:Y:S01]  /*6620*/  FFMA R7, R2, -R5, R7 ;  /* 0x8000000502077223 */ /* 0x000fe20000000007 */
[----:B------:R-:W-:Y:S01]  /*6630*/  FFMA R6, R3, R6, 0.018033718690276145935 ;  /* 0x3c93bb7303067423 */ /* 0x000fe20000000006 */
[----:B------:R-:W-:-:S02]  /*6640*/  FFMA R0, R5, 1.4426950216293334961, R0 ;  /* 0x3fb8aa3b05007823 */ /* 0x000fc40000000000 */
[----:B------:R-:W-:Y:S01]  /*6650*/  FMUL R7, R4, R7 ;  /* 0x0000000704077220 */ /* 0x000fe20000400000 */
[----:B------:R-:W-:-:S03]  /*6660*/  FFMA R6, R3, R6, 0.12022458761930465698 ;  /* 0x3df6384f03067423 */ /* 0x000fc60000000006 */
[----:B------:R-:W-:Y:S01]  /*6670*/  FFMA R0, R7, 1.4426950216293334961, R0 ;  /* 0x3fb8aa3b07007823 */ /* 0x000fe20000000000 */
[----:B------:R-:W-:-:S03]  /*6680*/  FMUL R6, R3, R6 ;  /* 0x0000000603067220 */ /* 0x000fc60000400000 */
[----:B------:R-:W-:Y:S01]  /*6690*/  FFMA R2, R5, 1.9251366722983220825e-08, R0 ;  /* 0x32a55e3405027823 */ /* 0x000fe20000000000 */
[----:B------:R-:W-:-:S04]  /*66a0*/  FMUL R0, R6, 3 ;  /* 0x4040000006007820 */ /* 0x000fc80000400000 */
[----:B------:R-:W-:-:S04]  /*66b0*/  FFMA R7, R7, R0, R2 ;  /* 0x0000000007077223 */ /* 0x000fc80000000002 */
[----:B------:R-:W-:Y:S01]  /*66c0*/  FFMA R6, R5, R6, R7 ;  /* 0x0000000605067223 */ /* 0x000fe20000000007 */
[----:B------:R-:W-:-:S03]  /*66d0*/  HFMA2 R5, -RZ, RZ, 0.64013671875, -15.109375 ;  /* 0x391fcb8eff057431 */ /* 0x000fc600000001ff */
[----:B------:R-:W-:-:S04]  /*66e0*/  FADD R0, R9, R6 ;  /* 0x0000000609007221 */ /* 0x000fc80000000000 */
[----:B------:R-:W-:Y:S01]  /*66f0*/  FMUL R3, R0, 0.45454546809196472168 ;  /* 0x3ee8ba2f00037820 */ /* 0x000fe20000400000 */
[----:B------:R-:W-:-:S03]  /*6700*/  FADD R9, -R9, R0 ;  /* 0x0000000009097221 */ /* 0x000fc60000000100 */
[----:B------:R-:W0:Y:S01]  /*6710*/  FRND R2, R3 ;  /* 0x0000000300027307 */ /* 0x000e220000201000 */
[----:B------:R-:W-:Y:S01]  /*6720*/  FADD R9, R6, -R9 ;  /* 0x8000000906097221 */ /* 0x000fe20000000000 */
[----:B------:R-:W-:Y:S01]  /*6730*/  FFMA R0, R0, 0.45454546809196472168, -R3 ;  /* 0x3ee8ba2f00007823 */ /* 0x000fe20000000803 */
[----:B------:R-:W-:-:S03]  /*6740*/  FSETP.GT.AND P1, PT, |R3|, 152, PT ;  /* 0x431800000300780b */ /* 0x000fc60003f24200 */
[----:B------:R-:W-:Y:S01]  /*6750*/  FFMA R9, R9, 0.45454546809196472168, R0 ;  /* 0x3ee8ba2f09097823 */ /* 0x000fe20000000000 */
[----:B0-----:R-:W-:Y:S01]  /*6760*/  FADD R0, R3, -R2 ;  /* 0x8000000203007221 */ /* 0x001fe20000000000 */
[----:B------:R-:W-:-:S03]  /*6770*/  FSETP.GT.AND P0, PT, R2, RZ, PT ;  /* 0x000000ff0200720b */ /* 0x000fc60003f04000 */
[----:B------:R-:W-:Y:S01]  /*6780*/  FADD R0, R0, R9 ;  /* 0x0000000900007221 */ /* 0x000fe20000000000 */
[----:B------:R-:W-:Y:S02]  /*6790*/  SEL R2, RZ, 0x83000000, P0 ;  /* 0x83000000ff027807 */ /* 0x000fe40000000000 */
[----:B------:R-:W-:Y:S01]  /*67a0*/  FSETP.GEU.AND P0, PT, R3, RZ, PT ;  /* 0x000000ff0300720b */ /* 0x000fe20003f0e000 */
[----:B------:R-:W-:Y:S01]  /*67b0*/  FFMA R5, R0, R5, 0.0013391353422775864601 ;  /* 0x3aaf85ed00057423 */ /* 0x000fe20000000005 */
[----:B------:R-:W-:-:S03]  /*67c0*/  IADD3 R4, PT, PT, R2, 0x7f000000, RZ ;  /* 0x7f00000002047810 */ /* 0x000fc60007ffe0ff */
[C---:B------:R-:W-:Y:S02]  /*67d0*/  FFMA R7, R0.reuse, R5, 0.0096188392490148544312 ;  /* 0x3c1d985600077423 */ /* 0x040fe40000000005 */
[----:B------:R-:W0:Y:S02]  /*67e0*/  F2I.NTZ R5, R3 ;  /* 0x0000000300057305 */ /* 0x000e240000203100 */
[----:B------:R-:W-:-:S04]  /*67f0*/  FFMA R7, R0, R7, 0.055503588169813156128 ;  /* 0x3d6357bb00077423 */ /* 0x000fc80000000007 */
[----:B------:R-:W-:-:S04]  /*6800*/  FFMA R7, R0, R7, 0.24022644758224487305 ;  /* 0x3e75fdec00077423 */ /* 0x000fc80000000007 */
[----:B------:R-:W-:-:S04]  /*6810*/  FFMA R7, R0, R7, 0.69314718246459960938 ;  /* 0x3f31721800077423 */ /* 0x000fc80000000007 */
[----:B------:R-:W-:Y:S01]  /*6820*/  FFMA R7, R0, R7, 1 ;  /* 0x3f80000000077423 */ /* 0x000fe20000000007 */
[----:B0-----:R-:W-:Y:S02]  /*6830*/  LEA R5, R5, -R2, 0x17 ;  /* 0x8000000205057211 */ /* 0x001fe400078eb8ff */
[----:B------:R-:W-:Y:S01]  /*6840*/  FSEL R0, RZ, +INF , !P0 ;  /* 0x7f800000ff007808 */ /* 0x000fe20004000000 */
[----:B------:R-:W-:-:S04]  /*6850*/  FMUL R4, R4, R7 ;  /* 0x0000000704047220 */ /* 0x000fc80000400000 */
[----:B------:R-:W-:Y:S01]  /*6860*/  @!P1 FMUL R0, R5, R4 ;  /* 0x0000000405009220 */ /* 0x000fe20000400000 */
[----:B------:R-:W-:-:S07]  /*6870*/  @!P2 MOV R0, 0x7fffffff ;  /* 0x7fffffff0000a802 */ /* 0x000fce0000000f00 */
.L_x_103:
[----:B------:R-:W-:Y:S05]  /*6880*/  BSYNC.RECONVERGENT B0 ;  /* 0x0000000000007941 */ /* 0x000fea0003800200 */
.L_x_102:
[----:B------:R-:W0:Y:S01]  /*6890*/  S2R R2, SR_CTAID.Y ;  /* 0x0000000000027919 */ /* 0x000e220000002600 */
[----:B------:R-:W1:Y:S01]  /*68a0*/  LDCU.64 UR4, c[0x0][0x380] ;  /* 0x00007000ff0477ac */ /* 0x000e620008000a00 */
[----:B------:R-:W-:Y:S01]  /*68b0*/  FMUL R0, R0, 255 ;  /* 0x437f000000007820 */ /* 0x000fe20000400000 */
[----:B------:R-:W0:Y:S01]  /*68c0*/  S2R R3, SR_TID.Y ;  /* 0x0000000000037919 */ /* 0x000e220000002200 */
[----:B------:R-:W2:Y:S01]  /*68d0*/  S2R R4, SR_CTAID.X ;  /* 0x0000000000047919 */ /* 0x000ea20000002500 */
[----:B------:R-:W2:Y:S01]  /*68e0*/  S2R R5, SR_TID.X ;  /* 0x0000000000057919 */ /* 0x000ea20000002100 */
[----:B0-----:R-:W-:Y:S02]  /*68f0*/  LEA R2, R2, R3, 0x4 ;  /* 0x0000000302027211 */ /* 0x001fe400078e20ff */
[----:B--2---:R-:W-:-:S04]  /*6900*/  LEA R5, R4, R5, 0x4 ;  /* 0x0000000504057211 */ /* 0x004fc800078e20ff */
[----:B------:R-:W-:Y:S02]  /*6910*/  LEA R2, R2, R5, 0x7 ;  /* 0x0000000502027211 */ /* 0x000fe400078e38ff */
[----:B------:R-:W0:Y:S02]  /*6920*/  F2I.U32.TRUNC.NTZ R5, R0 ;  /* 0x0000000000057305 */ /* 0x000e24000020f000 */
[----:B------:R-:W-:-:S04]  /*6930*/  LEA R3, R2, R2, 0x1 ;  /* 0x0000000202037211 */ /* 0x000fc800078e08ff */
[----:B-1----:R-:W-:-:S04]  /*6940*/  IADD3 R2, P0, PT, R3, UR4, RZ ;  /* 0x0000000403027c10 */ /* 0x002fc8000ff1e0ff */
[----:B------:R-:W-:-:S05]  /*6950*/  LEA.HI.X.SX32 R3, R3, UR5, 0x1, P0 ;  /* 0x0000000503037c11 */ /* 0x000fca00080f0eff */
[----:B0-----:R-:W-:Y:S04]  /*6960*/  STG.E.U8 desc[UR6][R2.64], R5 ;  /* 0x0000000502007986 */ /* 0x001fe8000c101106 */
[----:B------:R-:W-:Y:S04]  /*6970*/  STG.E.U8 desc[UR6][R2.64+0x1], R5 ;  /* 0x0000010502007986 */ /* 0x000fe8000c101106 */
[----:B------:R-:W-:Y:S01]  /*6980*/  STG.E.U8 desc[UR6][R2.64+0x2], R5 ;  /* 0x0000020502007986 */ /* 0x000fe2000c101106 */
[----:B------:R-:W-:Y:S05]  /*6990*/  EXIT ;  /* 0x000000000000794d */ /* 0x000fea0003800000 */
        .weak           $__internal_0_$__cuda_sm20_div_rn_f64_full
        .type           $__internal_0_$__cuda_sm20_div_rn_f64_full,@function
        .size           $__internal_0_$__cuda_sm20_div_rn_f64_full,($__internal_1_$__cuda_sm20_rcp_rn_f32_slowpath - $__internal_0_$__cuda_sm20_div_rn_f64_full)
$__internal_0_$__cuda_sm20_div_rn_f64_full:
[----:B------:R-:W-:Y:S01]  /*69a0*/  MOV R3, 0x3ffccccc ;  /* 0x3ffccccc00037802 */ /* 0x000fe20000000f00 */
[----:B------:R-:W-:Y:S01]  /*69b0*/  HFMA2 R2, -RZ, RZ, -19.1875, -19.203125 ;  /* 0xcccccccdff027431 */ /* 0x000fe200000001ff */
[----:B------:R-:W-:Y:S01]  /*69c0*/  MOV R27, R23 ;  /* 0x00000017001b7202 */ /* 0x000fe20000000f00 */
[----:B------:R-:W-:Y:S01]  /*69d0*/  HFMA2 R8, -RZ, RZ, 0, 5.9604644775390625e-08 ;  /* 0x00000001ff087431 */ /* 0x000fe200000001ff */
[----:B------:R-:W0:Y:S01]  /*69e0*/  MUFU.RCP64H R9, R3 ;  /* 0x0000000300097308 */ /* 0x000e220000001800 */
[----:B------:R-:W-:Y:S01]  /*69f0*/  MOV R7, 0x1ca00000 ;  /* 0x1ca0000000077802 */ /* 0x000fe20000000f00 */
[----:B------:R-:W-:Y:S01]  /*6a00*/  BSSY.RECONVERGENT B1, `(.L_x_104) ;  /* 0x0000047000017945 */ /* 0x000fe20003800200 */
[C---:B------:R-:W-:Y:S02]  /*6a10*/  FSETP.GEU.AND P1, PT, |R27|.reuse, 1.469367938527859385e-39, PT ;  /* 0x001000001b00780b */ /* 0x040fe40003f2e200 */
[----:B------:R-:W-:Y:S02]  /*6a20*/  LOP3.LUT R31, R27, 0x7ff00000, RZ, 0xc0, !PT ;  /* 0x7ff000001b1f7812 */ /* 0x000fe400078ec0ff */
[----:B------:R-:W-:-:S02]  /*6a30*/  MOV R26, R22 ;  /* 0x00000016001a7202 */ /* 0x000fc40000000f00 */
[----:B------:R-:W-:Y:S02]  /*6a40*/  ISETP.GE.U32.AND P0, PT, R31, 0x3fe00000, PT ;  /* 0x3fe000001f00780c */ /* 0x000fe40003f06070 */
[----:B------:R-:W-:Y:S02]  /*6a50*/  MOV R28, R31 ;  /* 0x0000001f001c7202 */ /* 0x000fe40000000f00 */
[----:B------:R-:W-:Y:S02]  /*6a60*/  SEL R7, R7, 0x63400000, !P0 ;  /* 0x6340000007077807 */ /* 0x000fe40004000000 */
[----:B------:R-:W-:Y:S01]  /*6a70*/  MOV R29, 0x3fe00000 ;  /* 0x3fe00000001d7802 */ /* 0x000fe20000000f00 */
[----:B0-----:R-:W-:-:S03]  /*6a80*/  DFMA R20, R8, -R2, 1 ;  /* 0x3ff000000814742b */ /* 0x001fc60000000802 */
[----:B------:R-:W-:-:S05]  /*6a90*/  IADD3 R33, PT, PT, R29, -0x1, RZ ;  /* 0xffffffff1d217810 */ /* 0x000fca0007ffe0ff */
[----:B------:R-:W-:-:S08]  /*6aa0*/  DFMA R20, R20, R20, R20 ;  /* 0x000000141414722b */ /* 0x000fd00000000014 */
[----:B------:R-:W-:Y:S01]  /*6ab0*/  DFMA R22, R8, R20, R8 ;  /* 0x000000140816722b */ /* 0x000fe20000000008 */
[C-C-:B------:R-:W-:Y:S02]  /*6ac0*/  @!P1 LOP3.LUT R20, R7.reuse, 0x80000000, R27.reuse, 0xf8, !PT ;  /* 0x8000000007149812 */ /* 0x140fe400078ef81b */
[----:B------:R-:W-:Y:S02]  /*6ad0*/  LOP3.LUT R9, R7, 0x800fffff, R27, 0xf8, !PT ;  /* 0x800fffff07097812 */ /* 0x000fe400078ef81b */
[----:B------:R-:W-:Y:S02]  /*6ae0*/  @!P1 LOP3.LUT R21, R20, 0x100000, RZ, 0xfc, !PT ;  /* 0x0010000014159812 */ /* 0x000fe400078efcff */
[----:B------:R-:W-:Y:S01]  /*6af0*/  MOV R8, R26 ;  /* 0x0000001a00087202 */ /* 0x000fe20000000f00 */
[----:B------:R-:W-:Y:S01]  /*6b00*/  DFMA R24, R22, -R2, 1 ;  /* 0x3ff000001618742b */ /* 0x000fe20000000802 */
[----:B------:R-:W-:-:S06]  /*6b10*/  @!P1 MOV R20, RZ ;  /* 0x000000ff00149202 */ /* 0x000fcc0000000f00 */
[----:B------:R-:W-:Y:S02]  /*6b20*/  @!P1 DFMA R8, R8, 2, -R20 ;  /* 0x400000000808982b */ /* 0x000fe40000000814 */
[----:B------:R-:W-:-:S08]  /*6b30*/  DFMA R24, R22, R24, R22 ;  /* 0x000000181618722b */ /* 0x000fd00000000016 */
[----:B------:R-:W-:Y:S01]  /*6b40*/  @!P1 LOP3.LUT R28, R9, 0x7ff00000, RZ, 0xc0, !PT ;  /* 0x7ff00000091c9812 */ /* 0x000fe200078ec0ff */
[----:B------:R-:W-:-:S03]  /*6b50*/  DMUL R20, R24, R8 ;  /* 0x0000000818147228 */ /* 0x000fc60000000000 */
[----:B------:R-:W-:-:S04]  /*6b60*/  IADD3 R32, PT, PT, R28, -0x1, RZ ;  /* 0xffffffff1c207810 */ /* 0x000fc80007ffe0ff */
[----:B------:R-:W-:Y:S01]  /*6b70*/  ISETP.GT.U32.AND P0, PT, R32, 0x7feffffe, PT ;  /* 0x7feffffe2000780c */ /* 0x000fe20003f04070 */
[----:B------:R-:W-:-:S03]  /*6b80*/  DFMA R22, R20, -R2, R8 ;  /* 0x800000021416722b */ /* 0x000fc60000000008 */
[----:B------:R-:W-:-:S05]  /*6b90*/  ISETP.GT.U32.OR P0, PT, R33, 0x7feffffe, P0 ;  /* 0x7feffffe2100780c */ /* 0x000fca0000704470 */
[----:B------:R-:W-:-:S08]  /*6ba0*/  DFMA R24, R24, R22, R20 ;  /* 0x000000161818722b */ /* 0x000fd00000000014 */
[----:B------:R-:W-:Y:S05]  /*6bb0*/  @P0 BRA `(.L_x_105) ;  /* 0x0000000000680947 */ /* 0x000fea0003800000 */
[----:B------:R-:W-:Y:S02]  /*6bc0*/  MOV R20, 0x3fe00000 ;  /* 0x3fe0000000147802 */ /* 0x000fe40000000f00 */
[----:B------:R-:W-:Y:S02]  /*6bd0*/  MOV R22, RZ ;  /* 0x000000ff00167202 */ /* 0x000fe40000000f00 */
[----:B------:R-:W-:-:S04]  /*6be0*/  VIADDMNMX R20, R31, -R20, 0xb9600000, !PT ;  /* 0xb96000001f147446 */ /* 0x000fc80007800914 */
[----:B------:R-:W-:-:S04]  /*6bf0*/  VIMNMX R20, PT, PT, R20, 0x46a00000, PT ;  /* 0x46a0000014147848 */ /* 0x000fc80003fe0100 */
[----:B------:R-:W-:-:S04]  /*6c00*/  IADD3 R26, PT, PT, -R7, R20, RZ ;  /* 0x00000014071a7210 */ /* 0x000fc80007ffe1ff */
[----:B------:R-:W-:-:S06]  /*6c10*/  IADD3 R23, PT, PT, R26, 0x7fe00000, RZ ;  /* 0x7fe000001a177810 */ /* 0x000fcc0007ffe0ff */
[----:B------:R-:W-:-:S10]  /*6c20*/  DMUL R20, R24, R22 ;  /* 0x0000001618147228 */ /* 0x000fd40000000000 */
[----:B------:R-:W-:-:S13]  /*6c30*/  FSETP.GTU.AND P0, PT, |R21|, 1.469367938527859385e-39, PT ;  /* 0x001000001500780b */ /* 0x000fda0003f0c200 */
[----:B------:R-:W-:Y:S05]  /*6c40*/  @P0 BRA `(.L_x_106) ;  /* 0x0000000000880947 */ /* 0x000fea0003800000 */
[----:B------:R-:W-:Y:S01]  /*6c50*/  DFMA R2, R24, -R2, R8 ;  /* 0x800000021802722b */ /* 0x000fe20000000008 */
[----:B------:R-:W-:-:S09]  /*6c60*/  MOV R22, RZ ;  /* 0x000000ff00167202 */ /* 0x000fd20000000f00 */
[C---:B------:R-:W-:Y:S02]  /*6c70*/  FSETP.NEU.AND P0, PT, R3.reuse, RZ, PT ;  /* 0x000000ff0300720b */ /* 0x040fe40003f0d000 */
[----:B------:R-:W-:-:S04]  /*6c80*/  LOP3.LUT R2, R3, 0x3feccccc, RZ, 0x3c, !PT ;  /* 0x3feccccc03027812 */ /* 0x000fc800078e3cff */
[----:B------:R-:W-:-:S04]  /*6c90*/  LOP3.LUT R7, R2, 0x80000000, RZ, 0xc0, !PT ;  /* 0x8000000002077812 */ /* 0x000fc800078ec0ff */
[----:B------:R-:W-:-:S03]  /*6ca0*/  LOP3.LUT R23, R7, R23, RZ, 0xfc, !PT ;  /* 0x0000001707177212 */ /* 0x000fc600078efcff */
[----:B------:R-:W-:Y:S05]  /*6cb0*/  @!P0 BRA `(.L_x_106) ;  /* 0x00000000006c8947 */ /* 0x000fea0003800000 */
[----:B------:R-:W-:Y:S01]  /*6cc0*/  IADD3 R3, PT, PT, -R26, RZ, RZ ;  /* 0x000000ff1a037210 */ /* 0x000fe20007ffe1ff */
[----:B------:R-:W-:Y:S01]  /*6cd0*/  DMUL.RP R22, R24, R22 ;  /* 0x0000001618167228 */ /* 0x000fe20000008000 */
[----:B------:R-:W-:-:S06]  /*6ce0*/  MOV R2, RZ ;  /* 0x000000ff00027202 */ /* 0x000fcc0000000f00 */
[----:B------:R-:W-:-:S03]  /*6cf0*/  DFMA R2, R20, -R2, R24 ;  /* 0x800000021402722b */ /* 0x000fc60000000018 */
[----:B------:R-:W-:-:S03]  /*6d00*/  LOP3.LUT R7, R23, R7, RZ, 0x3c, !PT ;  /* 0x0000000717077212 */ /* 0x000fc600078e3cff */
[----:B------:R-:W-:-:S04]  /*6d10*/  IADD3 R2, PT, PT, -R26, -0x43300000, RZ ;  /* 0xbcd000001a027810 */ /* 0x000fc80007ffe1ff */
[----:B------:R-:W-:-:S04]  /*6d20*/  FSETP.NEU.AND P0, PT, |R3|, R2, PT ;  /* 0x000000020300720b */ /* 0x000fc80003f0d200 */
[----:B------:R-:W-:Y:S02]  /*6d30*/  FSEL R20, R22, R20, !P0 ;  /* 0x0000001416147208 */ /* 0x000fe40004000000 */
[----:B------:R-:W-:Y:S01]  /*6d40*/  FSEL R21, R7, R21, !P0 ;  /* 0x0000001507157208 */ /* 0x000fe20004000000 */
[----:B------:R-:W-:Y:S06]  /*6d50*/  BRA `(.L_x_106) ;  /* 0x0000000000447947 */ /* 0x000fec0003800000 */
.L_x_105:
[----:B------:R-:W-:-:S14]  /*6d60*/  DSETP.NAN.AND P0, PT, R26, R26, PT ;  /* 0x0000001a1a00722a */ /* 0x000fdc0003f08000 */
[----:B------:R-:W-:Y:S05]  /*6d70*/  @P0 BRA `(.L_x_107) ;  /* 0x0000000000340947 */ /* 0x000fea0003800000 */
[----:B------:R-:W-:Y:S02]  /*6d80*/  ISETP.NE.AND P0, PT, R28, R29, PT ;  /* 0x0000001d1c00720c */ /* 0x000fe40003f05270 */
[----:B------:R-:W-:Y:S02]  /*6d90*/  MOV R20, 0x0 ;  /* 0x0000000000147802 */ /* 0x000fe40000000f00 */
[----:B------:R-:W-:-:S09]  /*6da0*/  MOV R21, 0xfff80000 ;  /* 0xfff8000000157802 */ /* 0x000fd20000000f00 */
[----:B------:R-:W-:Y:S05]  /*6db0*/  @!P0 BRA `(.L_x_106) ;  /* 0x00000000002c8947 */ /* 0x000fea0003800000 */
[----:B------:R-:W-:Y:S02]  /*6dc0*/  ISETP.NE.AND P0, PT, R28, 0x7ff00000, PT ;  /* 0x7ff000001c00780c */ /* 0x000fe40003f05270 */
[----:B------:R-:W-:Y:S02]  /*6dd0*/  LOP3.LUT R26, R27, 0x3feccccc, RZ, 0x3c, !PT ;  /* 0x3feccccc1b1a7812 */ /* 0x000fe400078e3cff */
[----:B------:R-:W-:Y:S02]  /*6de0*/  ISETP.EQ.OR P0, PT, R29, RZ, !P0 ;  /* 0x000000ff1d00720c */ /* 0x000fe40004702670 */
[----:B------:R-:W-:-:S11]  /*6df0*/  LOP3.LUT R21, R26, 0x80000000, RZ, 0xc0, !PT ;  /* 0x800000001a157812 */ /* 0x000fd600078ec0ff */
[----:B------:R-:W-:Y:S02]  /*6e00*/  @P0 LOP3.LUT R2, R21, 0x7ff00000, RZ, 0xfc, !PT ;  /* 0x7ff0000015020812 */ /* 0x000fe400078efcff */
[----:B------:R-:W-:Y:S02]  /*6e10*/  @!P0 MOV R20, RZ ;  /* 0x000000ff00148202 */ /* 0x000fe40000000f00 */
[----:B------:R-:W-:Y:S02]  /*6e20*/  @P0 MOV R20, RZ ;  /* 0x000000ff00140202 */ /* 0x000fe40000000f00 */
[----:B------:R-:W-:Y:S01]  /*6e30*/  @P0 MOV R21, R2 ;  /* 0x0000000200150202 */ /* 0x000fe20000000f00 */
[----:B------:R-:W-:Y:S06]  /*6e40*/  BRA `(.L_x_106) ;  /* 0x0000000000087947 */ /* 0x000fec0003800000 */
.L_x_107:
[----:B------:R-:W-:Y:S02]  /*6e50*/  LOP3.LUT R21, R27, 0x80000, RZ, 0xfc, !PT ;  /* 0x000800001b157812 */ /* 0x000fe400078efcff */
[----:B------:R-:W-:-:S07]  /*6e60*/  MOV R20, R26 ;  /* 0x0000001a00147202 */ /* 0x000fce0000000f00 */
.L_x_106:
[----:B------:R-:W-:Y:S05]  /*6e70*/  BSYNC.RECONVERGENT B1 ;  /* 0x0000000000017941 */ /* 0x000fea0003800200 */
.L_x_104:
[----:B------:R-:W-:Y:S01]  /*6e80*/  HFMA2 R3, -RZ, RZ, 0, 0 ;  /* 0x00000000ff037431 */ /* 0x000fe200000001ff */
[----:B------:R-:W-:-:S04]  /*6e90*/  MOV R2, R30 ;  /* 0x0000001e00027202 */ /* 0x000fc80000000f00 */
[----:B------:R-:W-:Y:S05]  /*6ea0*/  RET.REL.NODEC R2 `(_Z12render_pixelPhP17curandStateXORWOW) ;  /* 0xffffff9002547950 */ /* 0x000fea0003c3ffff */
        .weak           $__internal_1_$__cuda_sm20_rcp_rn_f32_slowpath
        .type           $__internal_1_$__cuda_sm20_rcp_rn_f32_slowpath,@function
        .size           $__internal_1_$__cuda_sm20_rcp_rn_f32_slowpath,($__internal_2_$__cuda_sm20_sqrt_rn_f32_slowpath - $__internal_1_$__cuda_sm20_rcp_rn_f32_slowpath)
$__internal_1_$__cuda_sm20_rcp_rn_f32_slowpath:
[----:B------:R-:W-:Y:S01]  /*6eb0*/  SHF.L.U32 R2, R3, 0x1, RZ ;  /* 0x0000000103027819 */ /* 0x000fe200000006ff */
[----:B------:R-:W-:Y:S03]  /*6ec0*/  BSSY.RECONVERGENT B1, `(.L_x_108) ;  /* 0x0000030000017945 */ /* 0x000fe60003800200 */
[----:B------:R-:W-:-:S04]  /*6ed0*/  SHF.R.U32.HI R37, RZ, 0x18, R2 ;  /* 0x00000018ff257819 */ /* 0x000fc80000011602 */
[----:B------:R-:W-:-:S13]  /*6ee0*/  ISETP.NE.U32.AND P0, PT, R37, RZ, PT ;  /* 0x000000ff2500720c */ /* 0x000fda0003f05070 */
[----:B------:R-:W-:Y:S05]  /*6ef0*/  @P0 BRA `(.L_x_109) ;  /* 0x0000000000280947 */ /* 0x000fea0003800000 */
[----:B------:R-:W-:-:S04]  /*6f00*/  SHF.L.U32 R2, R3, 0x1, RZ ;  /* 0x0000000103027819 */ /* 0x000fc800000006ff */
[----:B------:R-:W-:-:S13]  /*6f10*/  ISETP.NE.AND P0, PT, R2, RZ, PT ;  /* 0x000000ff0200720c */ /* 0x000fda0003f05270 */
[----:B------:R-:W-:Y:S01]  /*6f20*/  @P0 FFMA R23, R3, 1.84467440737095516160e+19, RZ ;  /* 0x5f80000003170823 */ /* 0x000fe200000000ff */
[----:B------:R-:W-:Y:S08]  /*6f30*/  @!P0 MUFU.RCP R22, R3 ;  /* 0x0000000300168308 */ /* 0x000ff00000001000 */
[----:B------:R-:W0:Y:S02]  /*6f40*/  @P0 MUFU.RCP R2, R23 ;  /* 0x0000001700020308 */ /* 0x000e240000001000 */
[----:B0-----:R-:W-:-:S04]  /*6f50*/  @P0 FFMA R32, R23, R2, -1 ;  /* 0xbf80000017200423 */ /* 0x001fc80000000002 */
[----:B------:R-:W-:-:S04]  /*6f60*/  @P0 FADD.FTZ R33, -R32, -RZ ;  /* 0x800000ff20210221 */ /* 0x000fc80000010100 */
[----:B------:R-:W-:-:S04]  /*6f70*/  @P0 FFMA R2, R2, R33, R2 ;  /* 0x0000002102020223 */ /* 0x000fc80000000002 */
[----:B------:R-:W-:Y:S01]  /*6f80*/  @P0 FFMA R22, R2, 1.84467440737095516160e+19, RZ ;  /* 0x5f80000002160823 */ /* 0x000fe200000000ff */
[----:B------:R-:W-:Y:S06]  /*6f90*/  BRA `(.L_x_110) ;  /* 0x0000000000887947 */ /* 0x000fec0003800000 */
.L_x_109:
[----:B------:R-:W-:-:S04]  /*6fa0*/  IADD3 R44, PT, PT, R37, -0xfd, RZ ;  /* 0xffffff03252c7810 */ /* 0x000fc80007ffe0ff */
[----:B------:R-:W-:-:S13]  /*6fb0*/  ISETP.GT.U32.AND P0, PT, R44, 0x1, PT ;  /* 0x000000012c00780c */ /* 0x000fda0003f04070 */
[----:B------:R-:W-:Y:S05]  /*6fc0*/  @P0 BRA `(.L_x_111) ;  /* 0x0000000000780947 */ /* 0x000fea0003800000 */
[----:B------:R-:W-:Y:S02]  /*6fd0*/  LOP3.LUT R2, R3, 0x7fffff, RZ, 0xc0, !PT ;  /* 0x007fffff03027812 */ /* 0x000fe400078ec0ff */
[----:B------:R-:W-:Y:S02]  /*6fe0*/  MOV R33, 0x3 ;  /* 0x0000000300217802 */ /* 0x000fe40000000f00 */
[----:B------:R-:W-:Y:S02]  /*6ff0*/  LOP3.LUT R2, R2, 0x3f800000, RZ, 0xfc, !PT ;  /* 0x3f80000002027812 */ /* 0x000fe400078efcff */
[----:B------:R-:W-:Y:S02]  /*7000*/  SHF.L.U32 R33, R33, R44, RZ ;  /* 0x0000002c21217219 */ /* 0x000fe400000006ff */
[----:B------:R-:W0:Y:S02]  /*7010*/  MUFU.RCP R23, R2 ;  /* 0x0000000200177308 */ /* 0x000e240000001000 */
[----:B0-----:R-:W-:-:S04]  /*7020*/  FFMA R22, R2, R23, -1 ;  /* 0xbf80000002167423 */ /* 0x001fc80000000017 */
[----:B------:R-:W-:-:S04]  /*7030*/  FADD.FTZ R22, -R22, -RZ ;  /* 0x800000ff16167221 */ /* 0x000fc80000010100 */
[CCC-:B------:R-:W-:Y:S01]  /*7040*/  FFMA.RM R32, R23.reuse, R22.reuse, R23.reuse ;  /* 0x0000001617207223 */ /* 0x1c0fe20000004017 */
[----:B------:R-:W-:-:S04]  /*7050*/  FFMA.RP R23, R23, R22, R23 ;  /* 0x0000001617177223 */ /* 0x000fc80000008017 */
[C---:B------:R-:W-:Y:S02]  /*7060*/  LOP3.LUT R22, R32.reuse, 0x7fffff, RZ, 0xc0, !PT ;  /* 0x007fffff20167812 */ /* 0x040fe400078ec0ff */
[----:B------:R-:W-:Y:S02]  /*7070*/  FSETP.NEU.FTZ.AND P0, PT, R32, R23, PT ;  /* 0x000000172000720b */ /* 0x000fe40003f1d000 */
[----:B------:R-:W-:Y:S02]  /*7080*/  LOP3.LUT R22, R22, 0x800000, RZ, 0xfc, !PT ;  /* 0x0080000016167812 */ /* 0x000fe400078efcff */
[----:B------:R-:W-:Y:S02]  /*7090*/  SEL R23, RZ, 0xffffffff, !P0 ;  /* 0xffffffffff177807 */ /* 0x000fe40004000000 */
[----:B------:R-:W-:Y:S02]  /*70a0*/  LOP3.LUT R33, R33, R22, RZ, 0xc0, !PT ;  /* 0x0000001621217212 */ /* 0x000fe400078ec0ff */
[----:B------:R-:W-:-:S02]  /*70b0*/  IADD3 R23, PT, PT, -R23, RZ, RZ ;  /* 0x000000ff17177210 */ /* 0x000fc40007ffe1ff */
[-C--:B------:R-:W-:Y:S02]  /*70c0*/  SHF.R.U32.HI R33, RZ, R44.reuse, R33 ;  /* 0x0000002cff217219 */ /* 0x080fe40000011621 */
[----:B------:R-:W-:Y:S02]  /*70d0*/  LOP3.LUT P0, RZ, R23, R44, R22, 0xf8, !PT ;  /* 0x0000002c17ff7212 */ /* 0x000fe4000780f816 */
[C---:B------:R-:W-:Y:S02]  /*70e0*/  LOP3.LUT P2, RZ, R33.reuse, 0x1, RZ, 0xc0, !PT ;  /* 0x0000000121ff7812 */ /* 0x040fe4000784c0ff */
[----:B------:R-:W-:Y:S02]  /*70f0*/  LOP3.LUT P3, RZ, R33, 0x2, RZ, 0xc0, !PT ;  /* 0x0000000221ff7812 */ /* 0x000fe4000786c0ff */
[----:B------:R-:W-:Y:S02]  /*7100*/  IADD3 R23, PT, PT, R37, -0xfc, RZ ;  /* 0xffffff0425177810 */ /* 0x000fe40007ffe0ff */
[----:B------:R-:W-:-:S02]  /*7110*/  PLOP3.LUT P0, PT, P2, P0, P3, 0xe0, 0x0 ;  /* 0x000000000000781c */ /* 0x000fc40001701c30 */
[----:B------:R-:W-:Y:S02]  /*7120*/  LOP3.LUT P2, RZ, R3, 0x7fffff, RZ, 0xc0, !PT ;  /* 0x007fffff03ff7812 */ /* 0x000fe4000784c0ff */
[----:B------:R-:W-:Y:S02]  /*7130*/  SEL R2, RZ, 0x1, !P0 ;  /* 0x00000001ff027807 */ /* 0x000fe40004000000 */
[----:B------:R-:W-:Y:S02]  /*7140*/  SHF.R.U32.HI R22, RZ, R23, R22 ;  /* 0x00000017ff167219 */ /* 0x000fe40000011616 */
[----:B------:R-:W-:-:S04]  /*7150*/  IADD3 R2, PT, PT, -R2, RZ, RZ ;  /* 0x000000ff02027210 */ /* 0x000fc80007ffe1ff */
[----:B------:R-:W-:-:S13]  /*7160*/  ISETP.GE.AND P0, PT, R2, RZ, PT ;  /* 0x000000ff0200720c */ /* 0x000fda0003f06270 */
[----:B------:R-:W-:-:S04]  /*7170*/  @!P0 IADD3 R22, PT, PT, R22, 0x1, RZ ;  /* 0x0000000116168810 */ /* 0x000fc80007ffe0ff */
[----:B------:R-:W-:-:S04]  /*7180*/  @!P2 SHF.L.U32 R22, R22, 0x1, RZ ;  /* 0x000000011616a819 */ /* 0x000fc800000006ff */
[----:B------:R-:W-:Y:S01]  /*7190*/  LOP3.LUT R22, R22, 0x80000000, R3, 0xf8, !PT ;  /* 0x8000000016167812 */ /* 0x000fe200078ef803 */
[----:B------:R-:W-:Y:S06]  /*71a0*/  BRA `(.L_x_110) ;  /* 0x0000000000047947 */ /* 0x000fec0003800000 */
.L_x_111:
[----:B------:R0:W1:Y:S02]  /*71b0*/  MUFU.RCP R22, R3 ;  /* 0x0000000300167308 */ /* 0x0000640000001000 */
.L_x_110:
[----:B------:R-:W-:Y:S05]  /*71c0*/  BSYNC.RECONVERGENT B1 ;  /* 0x0000000000017941 */ /* 0x000fea0003800200 */
.L_x_108:
[----:B0-----:R-:W-:Y:S01]  /*71d0*/  HFMA2 R3, -RZ, RZ, 0, 0 ;  /* 0x00000000ff037431 */ /* 0x001fe200000001ff */
[----:B------:R-:W-:-:S04]  /*71e0*/  MOV R2, R36 ;  /* 0x0000002400027202 */ /* 0x000fc80000000f00 */
[----:B-1----:R-:W-:Y:S05]  /*71f0*/  RET.REL.NODEC R2 `(_Z12render_pixelPhP17curandStateXORWOW) ;  /* 0xffffff8c02807950 */ /* 0x002fea0003c3ffff */
        .weak           $__internal_2_$__cuda_sm20_sqrt_rn_f32_slowpath
        .type           $__internal_2_$__cuda_sm20_sqrt_rn_f32_slowpath,@function
        .size           $__internal_2_$__cuda_sm20_sqrt_rn_f32_slowpath,($__internal_3_$__cuda_sm3x_div_rn_noftz_f32_slowpath - $__internal_2_$__cuda_sm20_sqrt_rn_f32_slowpath)
$__internal_2_$__cuda_sm20_sqrt_rn_f32_slowpath:
[----:B------:R-:W-:-:S13]  /*7200*/  LOP3.LUT P0, RZ, R2, 0x7fffffff, RZ, 0xc0, !PT ;  /* 0x7fffffff02ff7812 */ /* 0x000fda000780c0ff */
[----:B------:R-:W-:Y:S01]  /*7210*/  @!P0 MOV R3, R2 ;  /* 0x0000000200038202 */ /* 0x000fe20000000f00 */
[----:B------:R-:W-:Y:S06]  /*7220*/  @!P0 BRA `(.L_x_112) ;  /* 0x0000000000408947 */ /* 0x000fec0003800000 */
[----:B------:R-:W-:-:S13]  /*7230*/  FSETP.GEU.FTZ.AND P0, PT, R2, RZ, PT ;  /* 0x000000ff0200720b */ /* 0x000fda0003f1e000 */
[----:B------:R-:W-:Y:S01]  /*7240*/  @!P0 MOV R3, 0x7fffffff ;  /* 0x7fffffff00038802 */ /* 0x000fe20000000f00 */
[----:B------:R-:W-:Y:S06]  /*7250*/  @!P0 BRA `(.L_x_112) ;  /* 0x0000000000348947 */ /* 0x000fec0003800000 */
[----:B------:R-:W-:-:S13]  /*7260*/  FSETP.GTU.FTZ.AND P0, PT, |R2|, +INF , PT ;  /* 0x7f8000000200780b */ /* 0x000fda0003f1c200 */
[----:B------:R-:W-:Y:S01]  /*7270*/  @P0 FADD.FTZ R3, R2, 1 ;  /* 0x3f80000002030421 */ /* 0x000fe20000010000 */
[----:B------:R-:W-:Y:S06]  /*7280*/  @P0 BRA `(.L_x_112) ;  /* 0x0000000000280947 */ /* 0x000fec0003800000 */
[----:B------:R-:W-:-:S13]  /*7290*/  FSETP.NEU.FTZ.AND P0, PT, |R2|, +INF , PT ;  /* 0x7f8000000200780b */ /* 0x000fda0003f1d200 */
[----:B------:R-:W-:-:S04]  /*72a0*/  @P0 FFMA R33, R2, 1.84467440737095516160e+19, RZ ;  /* 0x5f80000002210823 */ /* 0x000fc800000000ff */
[----:B------:R-:W0:Y:S02]  /*72b0*/  @P0 MUFU.RSQ R36, R33 ;  /* 0x0000002100240308 */ /* 0x000e240000001400 */
[----:B0-----:R-:W-:Y:S01]  /*72c0*/  @P0 FMUL.FTZ R44, R33, R36 ;  /* 0x00000024212c0220 */ /* 0x001fe20000410000 */
[----:B------:R-:W-:-:S03]  /*72d0*/  @P0 FMUL.FTZ R36, R36, 0.5 ;  /* 0x3f00000024240820 */ /* 0x000fc60000410000 */
[----:B------:R-:W-:-:S04]  /*72e0*/  @P0 FADD.FTZ R3, -R44, -RZ ;  /* 0x800000ff2c030221 */ /* 0x000fc80000010100 */
[----:B------:R-:W-:Y:S01]  /*72f0*/  @P0 FFMA R37, R44, R3, R33 ;  /* 0x000000032c250223 */ /* 0x000fe20000000021 */
[----:B------:R-:W-:-:S03]  /*7300*/  @!P0 MOV R3, R2 ;  /* 0x0000000200038202 */ /* 0x000fc60000000f00 */
[----:B------:R-:W-:-:S04]  /*7310*/  @P0 FFMA R36, R37, R36, R44 ;  /* 0x0000002425240223 */ /* 0x000fc8000000002c */
[----:B------:R-:W-:-:S07]  /*7320*/  @P0 FMUL.FTZ R3, R36, 2.3283064365386962891e-10 ;  /* 0x2f80000024030820 */ /* 0x000fce0000410000 */
.L_x_112:
[----:B------:R-:W-:Y:S01]  /*7330*/  MOV R33, R3 ;  /* 0x0000000300217202 */ /* 0x000fe20000000f00 */
[----:B------:R-:W-:Y:S01]  /*7340*/  HFMA2 R3, -RZ, RZ, 0, 0 ;  /* 0x00000000ff037431 */ /* 0x000fe200000001ff */
[----:B------:R-:W-:-:S04]  /*7350*/  MOV R2, R54 ;  /* 0x0000003600027202 */ /* 0x000fc80000000f00 */
[----:B------:R-:W-:Y:S05]  /*7360*/  RET.REL.NODEC R2 `(_Z12render_pixelPhP17curandStateXORWOW) ;  /* 0xffffff8c02247950 */ /* 0x000fea0003c3ffff */
        .weak           $__internal_3_$__cuda_sm3x_div_rn_noftz_f32_slowpath
        .type           $__internal_3_$__cuda_sm3x_div_rn_noftz_f32_slowpath,@function
        .size           $__internal_3_$__cuda_sm3x_div_rn_noftz_f32_slowpath,(.L_x_128 - $__internal_3_$__cuda_sm3x_div_rn_noftz_f32_slowpath)
$__internal_3_$__cuda_sm3x_div_rn_noftz_f32_slowpath:
[----:B------:R-:W-:Y:S01]  /*7370*/  SHF.R.U32.HI R32, RZ, 0x17, R3 ;  /* 0x00000017ff207819 */ /* 0x000fe20000011603 */
[----:B------:R-:W-:Y:S01]  /*7380*/  BSSY.RECONVERGENT B0, `(.L_x_113) ;  /* 0x0000062000007945 */ /* 0x000fe20003800200 */
[----:B------:R-:W-:Y:S02]  /*7390*/  SHF.R.U32.HI R33, RZ, 0x17, R2 ;  /* 0x00000017ff217819 */ /* 0x000fe40000011602 */
[----:B------:R-:W-:Y:S02]  /*73a0*/  LOP3.LUT R32, R32, 0xff, RZ, 0xc0, !PT ;  /* 0x000000ff20207812 */ /* 0x000fe400078ec0ff */
[----:B------:R-:W-:Y:S02]  /*73b0*/  LOP3.LUT R33, R33, 0xff, RZ, 0xc0, !PT ;  /* 0x000000ff21217812 */ /* 0x000fe400078ec0ff */
[----:B------:R-:W-:Y:S02]  /*73c0*/  IADD3 R36, PT, PT, R32, -0x1, RZ ;  /* 0xffffffff20247810 */ /* 0x000fe40007ffe0ff */
[----:B------:R-:W-:-:S02]  /*73d0*/  IADD3 R37, PT, PT, R33, -0x1, RZ ;  /* 0xffffffff21257810 */ /* 0x000fc40007ffe0ff */
[----:B------:R-:W-:-:S04]  /*73e0*/  ISETP.GT.U32.AND P0, PT, R36, 0xfd, PT ;  /* 0x000000fd2400780c */ /* 0x000fc80003f04070 */
[----:B------:R-:W-:-:S13]  /*73f0*/  ISETP.GT.U32.OR P0, PT, R37, 0xfd, P0 ;  /* 0x000000fd2500780c */ /* 0x000fda0000704470 */
[----:B------:R-:W-:Y:S01]  /*7400*/  @!P0 MOV R23, RZ ;  /* 0x000000ff00178202 */ /* 0x000fe20000000f00 */
[----:B------:R-:W-:Y:S06]  /*7410*/  @!P0 BRA `(.L_x_114) ;  /* 0x00000000005c8947 */ /* 0x000fec0003800000 */
[----:B------:R-:W-:Y:S02]  /*7420*/  FSETP.GTU.FTZ.AND P0, PT, |R2|, +INF , PT ;  /* 0x7f8000000200780b */ /* 0x000fe40003f1c200 */
[----:B------:R-:W-:-:S04]  /*7430*/  FSETP.GTU.FTZ.AND P2, PT, |R3|, +INF , PT ;  /* 0x7f8000000300780b */ /* 0x000fc80003f5c200 */
[----:B------:R-:W-:-:S13]  /*7440*/  PLOP3.LUT P0, PT, P0, P2, PT, 0xf8, 0x8f ;  /* 0x00000000008f781c */ /* 0x000fda0000705f70 */
[----:B------:R-:W-:Y:S05]  /*7450*/  @P0 BRA `(.L_x_115) ;  /* 0x00000004004c0947 */ /* 0x000fea0003800000 */
[----:B------:R-:W-:-:S13]  /*7460*/  LOP3.LUT P0, RZ, R3, 0x7fffffff, R2, 0xc8, !PT ;  /* 0x7fffffff03ff7812 */ /* 0x000fda000780c802 */
[----:B------:R-:W-:Y:S05]  /*7470*/  @!P0 BRA `(.L_x_116) ;  /* 0x00000004003c8947 */ /* 0x000fea0003800000 */
[C---:B------:R-:W-:Y:S02]  /*7480*/  FSETP.NEU.FTZ.AND P0, PT, |R2|.reuse, +INF , PT ;  /* 0x7f8000000200780b */ /* 0x040fe40003f1d200 */
[----:B------:R-:W-:Y:S02]  /*7490*/  FSETP.NEU.FTZ.AND P3, PT, |R3|, +INF , PT ;  /* 0x7f8000000300780b */ /* 0x000fe40003f7d200 */
[----:B------:R-:W-:-:S11]  /*74a0*/  FSETP.NEU.FTZ.AND P2, PT, |R2|, +INF , PT ;  /* 0x7f8000000200780b */ /* 0x000fd60003f5d200 */
[----:B------:R-:W-:Y:S05]  /*74b0*/  @!P3 BRA !P0, `(.L_x_116) ;  /* 0x00000004002cb947 */ /* 0x000fea0004000000 */
[----:B------:R-:W-:-:S04]  /*74c0*/  LOP3.LUT P0, RZ, R2, 0x7fffffff, RZ, 0xc0, !PT ;  /* 0x7fffffff02ff7812 */ /* 0x000fc8000780c0ff */
[----:B------:R-:W-:-:S13]  /*74d0*/  PLOP3.LUT P0, PT, P3, P0, PT, 0x2f, 0xf2 ;  /* 0x0000000000f2781c */ /* 0x000fda0001f00577 */
[----:B------:R-:W-:Y:S05]  /*74e0*/  @P0 BRA `(.L_x_117) ;  /* 0x0000000400180947 */ /* 0x000fea0003800000 */
[----:B------:R-:W-:-:S04]  /*74f0*/  LOP3.LUT P0, RZ, R3, 0x7fffffff, RZ, 0xc0, !PT ;  /* 0x7fffffff03ff7812 */ /* 0x000fc8000780c0ff */
[----:B------:R-:W-:-:S13]  /*7500*/  PLOP3.LUT P0, PT, P2, P0, PT, 0x2f, 0xf2 ;  /* 0x0000000000f2781c */ /* 0x000fda0001700577 */
[----:B------:R-:W-:Y:S05]  /*7510*/  @P0 BRA `(.L_x_118) ;  /* 0x0000000400000947 */ /* 0x000fea0003800000 */
[----:B------:R-:W-:Y:S02]  /*7520*/  ISETP.GE.AND P0, PT, R37, RZ, PT ;  /* 0x000000ff2500720c */ /* 0x000fe40003f06270 */
[----:B------:R-:W-:-:S11]  /*7530*/  ISETP.GE.AND P2, PT, R36, RZ, PT ;  /* 0x000000ff2400720c */ /* 0x000fd60003f46270 */
[----:B------:R-:W-:Y:S01]  /*7540*/  @P0 MOV R23, RZ ;  /* 0x000000ff00170202 */ /* 0x000fe20000000f00 */
[----:B------:R-:W-:Y:S01]  /*7550*/  @!P0 FFMA R2, R2, 1.84467440737095516160e+19, RZ ;  /* 0x5f80000002028823 */ /* 0x000fe200000000ff */
[----:B------:R-:W-:Y:S01]  /*7560*/  @!P0 MOV R23, 0xffffffc0 ;  /* 0xffffffc000178802 */ /* 0x000fe20000000f00 */
[----:B------:R-:W-:-:S03]  /*7570*/  @!P2 FFMA R3, R3, 1.84467440737095516160e+19, RZ ;  /* 0x5f8000000303a823 */ /* 0x000fc600000000ff */
[----:B------:R-:W-:-:S07]  /*7580*/  @!P2 IADD3 R23, PT, PT, R23, 0x40, RZ ;  /* 0x000000401717a810 */ /* 0x000fce0007ffe0ff */
.L_x_114:
[----:B------:R-:W-:Y:S01]  /*7590*/  LEA R36, R32, 0xc0800000, 0x17 ;  /* 0xc080000020247811 */ /* 0x000fe200078eb8ff */
[----:B------:R-:W-:Y:S01]  /*75a0*/  BSSY.RECONVERGENT B1, `(.L_x_119) ;  /* 0x0000036000017945 */ /* 0x000fe20003800200 */
[----:B------:R-:W-:Y:S02]  /*75b0*/  IADD3 R33, PT, PT, R33, -0x7f, RZ ;  /* 0xffffff8121217810 */ /* 0x000fe40007ffe0ff */
[----:B------:R-:W-:Y:S02]  /*75c0*/  IADD3 R75, PT, PT, -R36, R3, RZ ;  /* 0x00000003244b7210 */ /* 0x000fe40007ffe1ff */
[C---:B------:R-:W-:Y:S01]  /*75d0*/  IADD3 R76, PT, PT, R33.reuse, 0x7f, -R32 ;  /* 0x0000007f214c7810 */ /* 0x040fe20007ffe820 */
[----:B------:R-:W-:Y:S01]  /*75e0*/  IMAD R2, R33, -0x800000, R2 ;  /* 0xff80000021027824 */ /* 0x000fe200078e0202 */
[----:B------:R-:W0:Y:S01]  /*75f0*/  MUFU.RCP R36, R75 ;  /* 0x0000004b00247308 */ /* 0x000e220000001000 */
[----:B------:R-:W-:Y:S01]  /*7600*/  FADD.FTZ R3, -R75, -RZ ;  /* 0x800000ff4b037221 */ /* 0x000fe20000010100 */
[----:B------:R-:W-:-:S03]  /*7610*/  IADD3 R33, PT, PT, R76, R23, RZ ;  /* 0x000000174c217210 */ /* 0x000fc60007ffe0ff */
[----:B0-----:R-:W-:-:S04]  /*7620*/  FFMA R37, R36, R3, 1 ;  /* 0x3f80000024257423 */ /* 0x001fc80000000003 */
[----:B------:R-:W-:-:S04]  /*7630*/  FFMA R37, R36, R37, R36 ;  /* 0x0000002524257223 */ /* 0x000fc80000000024 */
[----:B------:R-:W-:-:S04]  /*7640*/  FFMA R36, R2, R37, RZ ;  /* 0x0000002502247223 */ /* 0x000fc800000000ff */
[----:B------:R-:W-:-:S04]  /*7650*/  FFMA R73, R3, R36, R2 ;  /* 0x0000002403497223 */ /* 0x000fc80000000002 */
[----:B------:R-:W-:-:S04]  /*7660*/  FFMA R36, R37, R73, R36 ;  /* 0x0000004925247223 */ /* 0x000fc80000000024 */
[----:B------:R-:W-:-:S04]  /*7670*/  FFMA R3, R3, R36, R2 ;  /* 0x0000002403037223 */ /* 0x000fc80000000002 */
[----:B------:R-:W-:-:S05]  /*7680*/  FFMA R2, R37, R3, R36 ;  /* 0x0000000325027223 */ /* 0x000fca0000000024 */
[----:B------:R-:W-:-:S04]  /*7690*/  SHF.R.U32.HI R32, RZ, 0x17, R2 ;  /* 0x00000017ff207819 */ /* 0x000fc80000011602 */
[----:B------:R-:W-:-:S04]  /*76a0*/  LOP3.LUT R32, R32, 0xff, RZ, 0xc0, !PT ;  /* 0x000000ff20207812 */ /* 0x000fc800078ec0ff */
[----:B------:R-:W-:-:S04]  /*76b0*/  IADD3 R23, PT, PT, R32, R33, RZ ;  /* 0x0000002120177210 */ /* 0x000fc80007ffe0ff */
[----:B------:R-:W-:-:S04]  /*76c0*/  IADD3 R32, PT, PT, R23, -0x1, RZ ;  /* 0xffffffff17207810 */ /* 0x000fc80007ffe0ff */
[----:B------:R-:W-:-:S13]  /*76d0*/  ISETP.GE.U32.AND P0, PT, R32, 0xfe, PT ;  /* 0x000000fe2000780c */ /* 0x000fda0003f06070 */
[----:B------:R-:W-:Y:S05]  /*76e0*/  @!P0 BRA `(.L_x_120) ;  /* 0x0000000000808947 */ /* 0x000fea0003800000 */
[----:B------:R-:W-:-:S13]  /*76f0*/  ISETP.GT.AND P0, PT, R23, 0xfe, PT ;  /* 0x000000fe1700780c */ /* 0x000fda0003f04270 */
[----:B------:R-:W-:Y:S05]  /*7700*/  @P0 BRA `(.L_x_121) ;  /* 0x00000000006c0947 */ /* 0x000fea0003800000 */
[----:B------:R-:W-:-:S13]  /*7710*/  ISETP.GE.AND P0, PT, R23, 0x1, PT ;  /* 0x000000011700780c */ /* 0x000fda0003f06270 */
[----:B------:R-:W-:Y:S05]  /*7720*/  @P0 BRA `(.L_x_122) ;  /* 0x0000000000740947 */ /* 0x000fea0003800000 */
[----:B------:R-:W-:Y:S02]  /*7730*/  ISETP.GE.AND P0, PT, R23, -0x18, PT ;  /* 0xffffffe81700780c */ /* 0x000fe40003f06270 */
[----:B------:R-:W-:-:S11]  /*7740*/  LOP3.LUT R2, R2, 0x80000000, RZ, 0xc0, !PT ;  /* 0x8000000002027812 */ /* 0x000fd600078ec0ff */
[----:B------:R-:W-:Y:S05]  /*7750*/  @!P0 BRA `(.L_x_122) ;  /* 0x0000000000688947 */ /* 0x000fea0003800000 */
[CCC-:B------:R-:W-:Y:S01]  /*7760*/  FFMA.RZ R33, R37.reuse, R3.reuse, R36.reuse ;  /* 0x0000000325217223 */ /* 0x1c0fe2000000c024 */
[CCC-:B------:R-:W-:Y:S01]  /*7770*/  FFMA.RP R32, R37.reuse, R3.reuse, R36.reuse ;  /* 0x0000000325207223 */ /* 0x1c0fe20000008024 */
[----:B------:R-:W-:Y:S01]  /*7780*/  FFMA.RM R3, R37, R3, R36 ;  /* 0x0000000325037223 */ /* 0x000fe20000004024 */
[----:B------:R-:W-:Y:S02]  /*7790*/  IADD3 R36, PT, PT, R23, 0x20, RZ ;  /* 0x0000002017247810 */ /* 0x000fe40007ffe0ff */
[----:B------:R-:W-:Y:S02]  /*77a0*/  LOP3.LUT R33, R33, 0x7fffff, RZ, 0xc0, !PT ;  /* 0x007fffff21217812 */ /* 0x000fe400078ec0ff */
[----:B------:R-:W-:Y:S02]  /*77b0*/  ISETP.NE.AND P3, PT, R23, RZ, PT ;  /* 0x000000ff1700720c */ /* 0x000fe40003f65270 */
[----:B------:R-:W-:Y:S02]  /*77c0*/  LOP3.LUT R33, R33, 0x800000, RZ, 0xfc, !PT ;  /* 0x0080000021217812 */ /* 0x000fe400078efcff */
[----:B------:R-:W-:-:S02]  /*77d0*/  ISETP.NE.AND P2, PT, R23, RZ, PT ;  /* 0x000000ff1700720c */ /* 0x000fc40003f45270 */
[----:B------:R-:W-:Y:S02]  /*77e0*/  IADD3 R23, PT, PT, -R23, RZ, RZ ;  /* 0x000000ff17177210 */ /* 0x000fe40007ffe1ff */
[----:B------:R-:W-:Y:S02]  /*77f0*/  SHF.L.U32 R36, R33, R36, RZ ;  /* 0x0000002421247219 */ /* 0x000fe400000006ff */
[----:B------:R-:W-:Y:S02]  /*7800*/  FSETP.NEU.FTZ.AND P0, PT, R32, R3, PT ;  /* 0x000000032000720b */ /* 0x000fe40003f1d000 */
[----:B------:R-:W-:Y:S02]  /*7810*/  SEL R32, R23, RZ, P3 ;  /* 0x000000ff17207207 */ /* 0x000fe40001800000 */
[----:B------:R-:W-:Y:S02]  /*7820*/  ISETP.NE.AND P2, PT, R36, RZ, P2 ;  /* 0x000000ff2400720c */ /* 0x000fe40001745270 */
[----:B------:R-:W-:-:S02]  /*7830*/  SHF.R.U32.HI R32, RZ, R32, R33 ;  /* 0x00000020ff207219 */ /* 0x000fc40000011621 */
[----:B------:R-:W-:Y:S02]  /*7840*/  PLOP3.LUT P0, PT, P0, P2, PT, 0xf8, 0x8f ;  /* 0x00000000008f781c */ /* 0x000fe40000705f70 */
[----:B------:R-:W-:Y:S02]  /*7850*/  SHF.R.U32.HI R3, RZ, 0x1, R32 ;  /* 0x00000001ff037819 */ /* 0x000fe40000011620 */
[----:B------:R-:W-:-:S04]  /*7860*/  SEL R36, RZ, 0x1, !P0 ;  /* 0x00000001ff247807 */ /* 0x000fc80004000000 */
[----:B------:R-:W-:-:S04]  /*7870*/  LOP3.LUT R23, R36, 0x1, R3, 0xf8, !PT ;  /* 0x0000000124177812 */ /* 0x000fc800078ef803 */
[----:B------:R-:W-:-:S04]  /*7880*/  LOP3.LUT R32, R23, R32, RZ, 0xc0, !PT ;  /* 0x0000002017207212 */ /* 0x000fc800078ec0ff */
[----:B------:R-:W-:-:S04]  /*7890*/  IADD3 R3, PT, PT, R3, R32, RZ ;  /* 0x0000002003037210 */ /* 0x000fc80007ffe0ff */
[----:B------:R-:W-:Y:S01]  /*78a0*/  LOP3.LUT R2, R3, R2, RZ, 0xfc, !PT ;  /* 0x0000000203027212 */ /* 0x000fe200078efcff */
[----:B------:R-:W-:Y:S06]  /*78b0*/  BRA `(.L_x_122) ;  /* 0x0000000000107947 */ /* 0x000fec0003800000 */
.L_x_121:
[----:B------:R-:W-:-:S04]  /*78c0*/  LOP3.LUT R2, R2, 0x80000000, RZ, 0xc0, !PT ;  /* 0x8000000002027812 */ /* 0x000fc800078ec0ff */
[----:B------:R-:W-:Y:S01]  /*78d0*/  LOP3.LUT R2, R2, 0x7f800000, RZ, 0xfc, !PT ;  /* 0x7f80000002027812 */ /* 0x000fe200078efcff */
[----:B------:R-:W-:Y:S06]  /*78e0*/  BRA `(.L_x_122) ;  /* 0x0000000000047947 */ /* 0x000fec0003800000 */
.L_x_120:
[----:B------:R-:W-:-:S07]  /*78f0*/  LEA R2, R33, R2, 0x17 ;  /* 0x0000000221027211 */ /* 0x000fce00078eb8ff */
.L_x_122:
[----:B------:R-:W-:Y:S05]  /*7900*/  BSYNC.RECONVERGENT B1 ;  /* 0x0000000000017941 */ /* 0x000fea0003800200 */
.L_x_119:
[----:B------:R-:W-:Y:S05]  /*7910*/  BRA `(.L_x_123) ;  /* 0x0000000000207947 */ /* 0x000fea0003800000 */
.L_x_118:
[----:B------:R-:W-:-:S04]  /*7920*/  LOP3.LUT R2, R3, 0x80000000, R2, 0x48, !PT ;  /* 0x8000000003027812 */ /* 0x000fc800078e4802 */
[----:B------:R-:W-:Y:S01]  /*7930*/  LOP3.LUT R2, R2, 0x7f800000, RZ, 0xfc, !PT ;  /* 0x7f80000002027812 */ /* 0x000fe200078efcff */
[----:B------:R-:W-:Y:S06]  /*7940*/  BRA `(.L_x_123) ;  /* 0x0000000000147947 */ /* 0x000fec0003800000 */
.L_x_117:
[----:B------:R-:W-:Y:S01]  /*7950*/  LOP3.LUT R2, R3, 0x80000000, R2, 0x48, !PT ;  /* 0x8000000003027812 */ /* 0x000fe200078e4802 */
[----:B------:R-:W-:Y:S06]  /*7960*/  BRA `(.L_x_123) ;  /* 0x00000000000c7947 */ /* 0x000fec0003800000 */
.L_x_116:
[----:B------:R-:W0:Y:S01]  /*7970*/  MUFU.RSQ R2, -QNAN ;  /* 0xffc0000000027908 */ /* 0x000e220000001400 */
[----:B------:R-:W-:Y:S05]  /*7980*/  BRA `(.L_x_123) ;  /* 0x0000000000047947 */ /* 0x000fea0003800000 */
.L_x_115:
[----:B------:R-:W-:-:S07]  /*7990*/  FADD.FTZ R2, R2, R3 ;  /* 0x0000000302027221 */ /* 0x000fce0000010000 */
.L_x_123:
[----:B------:R-:W-:Y:S05]  /*79a0*/  BSYNC.RECONVERGENT B0 ;  /* 0x0000000000007941 */ /* 0x000fea0003800200 */
.L_x_113:
[----:B------:R-:W-:-:S04]  /*79b0*/  HFMA2 R23, -RZ, RZ, 0, 0 ;  /* 0x00000000ff177431 */ /* 0x000fc800000001ff */
[----:B0-----:R-:W-:Y:S05]  /*79c0*/  RET.REL.NODEC R22 `(_Z12render_pixelPhP17curandStateXORWOW) ;  /* 0xffffff84168c7950 */ /* 0x001fea0003c3ffff */
.L_x_124:
        /* <DEDUP_REMOVED lines=11> */
.L_x_128:


//--------------------- .nv.global.init           --------------------------
	.section	.nv.global.init,"aw",@progbits
	.align	4
.nv.global.init:
	.type		__cudart_i2opi_f,@object
	.size		__cudart_i2opi_f,(mrg32k3aM1SubSeq - __cudart_i2opi_f)
__cudart_i2opi_f:
        /*0000*/ 	.byte	0x41, 0x90, 0x43, 0x3c, 0x99, 0x95, 0x62, 0xdb, 0xc0, 0xdd, 0x34, 0xf5, 0xd1, 0x57, 0x27, 0xfc
        /*0010*/ 	.byte	0x29, 0x15, 0x44, 0x4e, 0x6e, 0x83, 0xf9, 0xa2
	.type		mrg32k3aM1SubSeq,@object
	.size		mrg32k3aM1SubSeq,(mrg32k3aM2SubSeq - mrg32k3aM1SubSeq)
mrg32k3aM1SubSeq:
        /*0018*/ 	.byte	0x0b, 0xcc, 0xee, 0x04, 0x73, 0x29, 0x8b, 0x6f, 0xf6, 0x53, 0x03, 0xf6, 0x23, 0xf6, 0xea, 0xda
        /* <DEDUP_REMOVED lines=125> */
	.type		mrg32k3aM2SubSeq,@object
	.size		mrg32k3aM2SubSeq,(mrg32k3aM1 - mrg32k3aM2SubSeq)
mrg32k3aM2SubSeq:
        /* <DEDUP_REMOVED lines=126> */
	.type		mrg32k3aM1,@object
	.size		mrg32k3aM1,(mrg32k3aM1Seq - mrg32k3aM1)
mrg32k3aM1:
        /* <DEDUP_REMOVED lines=144> */
	.type		mrg32k3aM1Seq,@object
	.size		mrg32k3aM1Seq,(mrg32k3aM2 - mrg32k3aM1Seq)
mrg32k3aM1Seq:
        /* <DEDUP_REMOVED lines=144> */
	.type		mrg32k3aM2,@object
	.size		mrg32k3aM2,(mrg32k3aM2Seq - mrg32k3aM2)
mrg32k3aM2:
        /* <DEDUP_REMOVED lines=144> */
	.type		mrg32k3aM2Seq,@object
	.size		mrg32k3aM2Seq,(precalc_xorwow_matrix - mrg32k3aM2Seq)
mrg32k3aM2Seq:
        /* <DEDUP_REMOVED lines=144> */
	.type		precalc_xorwow_matrix,@object
	.size		precalc_xorwow_matrix,(precalc_xorwow_offset_matrix - precalc_xorwow_matrix)
precalc_xorwow_matrix:
        /* <DEDUP_REMOVED lines=6400> */
	.type		precalc_xorwow_offset_matrix,@object
	.size		precalc_xorwow_offset_matrix,(.L_1 - precalc_xorwow_offset_matrix)
precalc_xorwow_offset_matrix:
        /* <DEDUP_REMOVED lines=6400> */
.L_1:


//--------------------- .nv.shared.reserved.0     --------------------------
	.section	.nv.shared.reserved.0,"aw",@nobits
	.weak		__nv_reservedSMEM_offset_0_alias
	.size		__nv_reservedSMEM_offset_0_alias, 0, 64
	.other		__nv_reservedSMEM_offset_0_alias,@"STO_CUDA_RESERVED_SHARED STV_DEFAULT"
__nv_reservedSMEM_offset_0_alias:
	.zero		0
	.zero		64


//--------------------- .nv.global                --------------------------
	.section	.nv.global,"aw",@nobits
	.align	8
.nv.global:
	.type		d_scene_objects,@object
	.size		d_scene_objects,(stack_indir_rate - d_scene_objects)
d_scene_objects:
	.zero		8
	.type		stack_indir_rate,@object
	.size		stack_indir_rate,(stack_dir - stack_indir_rate)
stack_indir_rate:
	.zero		8388608
	.type		stack_dir,@object
	.size		stack_dir,(.L_21 - stack_dir)
stack_dir:
	.zero		8388608
.L_21:


//--------------------- .nv.constant0._Z11init_curandP17curandStateXORWOWi --------------------------
	.section	.nv.constant0._Z11init_curandP17curandStateXORWOWi,"a",@progbits
	.sectionflags	@""
	.align	4
.nv.constant0._Z11init_curandP17curandStateXORWOWi:
	.zero		908


//--------------------- .nv.constant0._Z12render_pixelPhP17curandStateXORWOW --------------------------
	.section	.nv.constant0._Z12render_pixelPhP17curandStateXORWOW,"a",@progbits
	.sectionflags	@""
	.align	4
.nv.constant0._Z12render_pixelPhP17curandStateXORWOW:
	.zero		912


//--------------------- SYMBOLS --------------------------

	.type		.nv.reservedSmem.offset0,@object
	.size		.nv.reservedSmem.offset0,0x4
